//
// Generated by NVIDIA NVVM Compiler
//
// Compiler Build ID: CL-36424714
// Cuda compilation tools, release 13.0, V13.0.88
// Based on NVVM 20.0.0
//

.version 9.0
.target sm_100
.address_size 64

	// .globl	_Z4cCalPA128_dS0_
.func  (.param .b64 func_retval0) __internal_accurate_pow
(
	.param .b64 __internal_accurate_pow_param_0
)
;

.visible .entry _Z4cCalPA128_dS0_(
	.param .u64 .ptr .align 1 _Z4cCalPA128_dS0__param_0,
	.param .u64 .ptr .align 1 _Z4cCalPA128_dS0__param_1
)
{
	.reg .pred 	%p<27>;
	.reg .b32 	%r<43>;
	.reg .b64 	%rd<31>;
	.reg .b64 	%fd<60>;

	ld.param.u64 	%rd4, [_Z4cCalPA128_dS0__param_0];
	ld.param.u64 	%rd3, [_Z4cCalPA128_dS0__param_1];
	cvta.to.global.u64 	%rd1, %rd4;
	mov.u32 	%r1, %tid.x;
	mov.u32 	%r2, %ctaid.x;
	mul.wide.u32 	%rd5, %r2, 1024;
	add.s64 	%rd2, %rd1, %rd5;
	mul.wide.u32 	%rd6, %r1, 8;
	add.s64 	%rd7, %rd2, %rd6;
	ld.global.f64 	%fd1, [%rd7];
	mov.f64 	%fd18, 0d3FF0000000000000;
	sub.f64 	%fd2, %fd18, %fd1;
	{
	.reg .b32 %temp; 
	mov.b64 	{%temp, %r3}, %fd2;
	}
	mov.f64 	%fd19, 0d4000000000000000;
	{
	.reg .b32 %temp; 
	mov.b64 	{%temp, %r7}, %fd19;
	}
	and.b32  	%r5, %r7, 2146435072;
	setp.eq.s32 	%p1, %r5, 1062207488;
	abs.f64 	%fd3, %fd2;
	{ // callseq 0, 0
	.param .b64 param0;
	st.param.f64 	[param0], %fd3;
	.param .b64 retval0;
	call.uni (retval0), 
	__internal_accurate_pow, 
	(
	param0
	);
	ld.param.f64 	%fd20, [retval0];
	} // callseq 0
	setp.lt.s32 	%p2, %r3, 0;
	neg.f64 	%fd22, %fd20;
	selp.f64 	%fd23, %fd22, %fd20, %p1;
	selp.f64 	%fd57, %fd23, %fd20, %p2;
	setp.neu.f64 	%p3, %fd2, 0d0000000000000000;
	@%p3 bra 	$L__BB0_2;
	setp.eq.s32 	%p4, %r5, 1062207488;
	selp.b32 	%r8, %r3, 0, %p4;
	setp.lt.s32 	%p5, %r7, 0;
	or.b32  	%r9, %r8, 2146435072;
	selp.b32 	%r10, %r9, %r8, %p5;
	mov.b32 	%r11, 0;
	mov.b64 	%fd57, {%r11, %r10};
$L__BB0_2:
	add.f64 	%fd24, %fd2, 0d4000000000000000;
	{
	.reg .b32 %temp; 
	mov.b64 	{%temp, %r12}, %fd24;
	}
	and.b32  	%r13, %r12, 2146435072;
	setp.ne.s32 	%p6, %r13, 2146435072;
	@%p6 bra 	$L__BB0_7;
	setp.num.f64 	%p7, %fd2, %fd2;
	@%p7 bra 	$L__BB0_5;
	mov.f64 	%fd25, 0d4000000000000000;
	add.rn.f64 	%fd57, %fd2, %fd25;
	bra.uni 	$L__BB0_7;
$L__BB0_5:
	setp.neu.f64 	%p8, %fd3, 0d7FF0000000000000;
	@%p8 bra 	$L__BB0_7;
	setp.lt.s32 	%p9, %r3, 0;
	setp.eq.s32 	%p10, %r5, 1062207488;
	setp.lt.s32 	%p11, %r7, 0;
	selp.b32 	%r15, 0, 2146435072, %p11;
	and.b32  	%r16, %r7, 2147483647;
	setp.ne.s32 	%p12, %r16, 1071644672;
	or.b32  	%r17, %r15, -2147483648;
	selp.b32 	%r18, %r17, %r15, %p12;
	selp.b32 	%r19, %r18, %r15, %p10;
	selp.b32 	%r20, %r19, %r15, %p9;
	mov.b32 	%r21, 0;
	mov.b64 	%fd57, {%r21, %r20};
$L__BB0_7:
	setp.eq.s32 	%p13, %r5, 1062207488;
	setp.eq.f64 	%p14, %fd2, 0d3FF0000000000000;
	selp.f64 	%fd10, 0d3FF0000000000000, %fd57, %p14;
	{
	.reg .b32 %temp; 
	mov.b64 	{%temp, %r6}, %fd1;
	}
	abs.f64 	%fd11, %fd1;
	{ // callseq 1, 0
	.param .b64 param0;
	st.param.f64 	[param0], %fd11;
	.param .b64 retval0;
	call.uni (retval0), 
	__internal_accurate_pow, 
	(
	param0
	);
	ld.param.f64 	%fd26, [retval0];
	} // callseq 1
	setp.lt.s32 	%p15, %r6, 0;
	neg.f64 	%fd28, %fd26;
	selp.f64 	%fd29, %fd28, %fd26, %p13;
	selp.f64 	%fd59, %fd29, %fd26, %p15;
	setp.neu.f64 	%p16, %fd1, 0d0000000000000000;
	@%p16 bra 	$L__BB0_9;
	selp.b32 	%r23, %r6, 0, %p13;
	setp.lt.s32 	%p18, %r7, 0;
	or.b32  	%r24, %r23, 2146435072;
	selp.b32 	%r25, %r24, %r23, %p18;
	mov.b32 	%r26, 0;
	mov.b64 	%fd59, {%r26, %r25};
$L__BB0_9:
	add.f64 	%fd30, %fd1, 0d4000000000000000;
	{
	.reg .b32 %temp; 
	mov.b64 	{%temp, %r27}, %fd30;
	}
	and.b32  	%r28, %r27, 2146435072;
	setp.ne.s32 	%p19, %r28, 2146435072;
	@%p19 bra 	$L__BB0_14;
	setp.num.f64 	%p20, %fd1, %fd1;
	@%p20 bra 	$L__BB0_12;
	mov.f64 	%fd31, 0d4000000000000000;
	add.rn.f64 	%fd59, %fd1, %fd31;
	bra.uni 	$L__BB0_14;
$L__BB0_12:
	setp.neu.f64 	%p21, %fd11, 0d7FF0000000000000;
	@%p21 bra 	$L__BB0_14;
	setp.lt.s32 	%p22, %r6, 0;
	setp.eq.s32 	%p23, %r5, 1062207488;
	setp.lt.s32 	%p24, %r7, 0;
	selp.b32 	%r30, 0, 2146435072, %p24;
	and.b32  	%r31, %r7, 2147483647;
	setp.ne.s32 	%p25, %r31, 1071644672;
	or.b32  	%r32, %r30, -2147483648;
	selp.b32 	%r33, %r32, %r30, %p25;
	selp.b32 	%r34, %r33, %r30, %p23;
	selp.b32 	%r35, %r34, %r30, %p22;
	mov.b32 	%r36, 0;
	mov.b64 	%fd59, {%r36, %r35};
$L__BB0_14:
	cvta.to.global.u64 	%rd8, %rd3;
	setp.eq.f64 	%p26, %fd1, 0d3FF0000000000000;
	add.f64 	%fd32, %fd59, %fd59;
	selp.f64 	%fd33, 0d4000000000000000, %fd32, %p26;
	mul.f64 	%fd34, %fd2, %fd33;
	add.f64 	%fd35, %fd1, %fd1;
	mul.f64 	%fd36, %fd35, %fd10;
	sub.f64 	%fd37, %fd36, %fd34;
	shl.b32 	%r37, %r2, 10;
	shl.b32 	%r38, %r1, 3;
	add.s32 	%r39, %r38, -8;
	cvt.u64.u32 	%rd9, %r39;
	and.b64  	%rd10, %rd9, 1016;
	add.s64 	%rd11, %rd2, %rd10;
	ld.global.f64 	%fd38, [%rd11];
	add.s32 	%r40, %r37, 1024;
	cvt.u64.u32 	%rd12, %r40;
	and.b64  	%rd13, %rd12, 130048;
	add.s64 	%rd14, %rd1, %rd13;
	add.s64 	%rd16, %rd14, %rd6;
	ld.global.f64 	%fd39, [%rd16];
	add.s32 	%r41, %r38, 8;
	cvt.u64.u32 	%rd17, %r41;
	and.b64  	%rd18, %rd17, 1016;
	add.s64 	%rd19, %rd2, %rd18;
	ld.global.f64 	%fd40, [%rd19];
	add.s32 	%r42, %r37, -1024;
	cvt.u64.u32 	%rd20, %r42;
	and.b64  	%rd21, %rd20, 130048;
	add.s64 	%rd22, %rd1, %rd21;
	add.s64 	%rd23, %rd22, %rd6;
	ld.global.f64 	%fd41, [%rd23];
	add.s64 	%rd24, %rd14, %rd10;
	ld.global.f64 	%fd42, [%rd24];
	add.s64 	%rd25, %rd22, %rd10;
	ld.global.f64 	%fd43, [%rd25];
	add.s64 	%rd26, %rd14, %rd18;
	ld.global.f64 	%fd44, [%rd26];
	add.s64 	%rd27, %rd22, %rd18;
	ld.global.f64 	%fd45, [%rd27];
	add.f64 	%fd46, %fd38, %fd39;
	add.f64 	%fd47, %fd46, %fd40;
	add.f64 	%fd48, %fd47, %fd41;
	add.f64 	%fd49, %fd42, %fd43;
	add.f64 	%fd50, %fd49, %fd44;
	add.f64 	%fd51, %fd50, %fd45;
	fma.rn.f64 	%fd52, %fd48, 0d4010000000000000, %fd51;
	fma.rn.f64 	%fd53, %fd1, 0dC034000000000000, %fd52;
	div.rn.f64 	%fd54, %fd53, 0dC018000000000000;
	fma.rn.f64 	%fd55, %fd54, 0d3FD999999999999A, %fd37;
	add.s64 	%rd29, %rd8, %rd5;
	add.s64 	%rd30, %rd29, %rd6;
	st.global.f64 	[%rd30], %fd55;
	ret;

}
	// .globl	_Z4fCalPA128_dS0_
.visible .entry _Z4fCalPA128_dS0_(
	.param .u64 .ptr .align 1 _Z4fCalPA128_dS0__param_0,
	.param .u64 .ptr .align 1 _Z4fCalPA128_dS0__param_1
)
{
	.reg .b32 	%r<9>;
	.reg .b64 	%rd<29>;
	.reg .b64 	%fd<21>;

	ld.param.u64 	%rd1, [_Z4fCalPA128_dS0__param_0];
	ld.param.u64 	%rd2, [_Z4fCalPA128_dS0__param_1];
	cvta.to.global.u64 	%rd3, %rd2;
	cvta.to.global.u64 	%rd4, %rd1;
	mov.u32 	%r1, %tid.x;
	mov.u32 	%r2, %ctaid.x;
	mul.wide.u32 	%rd5, %r2, 1024;
	add.s64 	%rd6, %rd4, %rd5;
	mul.wide.u32 	%rd7, %r1, 8;
	add.s64 	%rd8, %rd6, %rd7;
	ld.global.f64 	%fd1, [%rd8];
	shl.b32 	%r3, %r2, 10;
	shl.b32 	%r4, %r1, 3;
	add.s64 	%rd9, %rd3, %rd5;
	add.s64 	%rd10, %rd9, %rd7;
	ld.global.f64 	%fd2, [%rd10];
	add.s32 	%r5, %r4, -8;
	cvt.u64.u32 	%rd11, %r5;
	and.b64  	%rd12, %rd11, 1016;
	add.s64 	%rd13, %rd9, %rd12;
	ld.global.f64 	%fd3, [%rd13];
	add.s32 	%r6, %r3, 1024;
	cvt.u64.u32 	%rd14, %r6;
	and.b64  	%rd15, %rd14, 130048;
	add.s64 	%rd16, %rd3, %rd15;
	add.s64 	%rd17, %rd16, %rd7;
	ld.global.f64 	%fd4, [%rd17];
	add.s32 	%r7, %r4, 8;
	cvt.u64.u32 	%rd18, %r7;
	and.b64  	%rd19, %rd18, 1016;
	add.s64 	%rd20, %rd9, %rd19;
	ld.global.f64 	%fd5, [%rd20];
	add.s32 	%r8, %r3, -1024;
	cvt.u64.u32 	%rd21, %r8;
	and.b64  	%rd22, %rd21, 130048;
	add.s64 	%rd23, %rd3, %rd22;
	add.s64 	%rd24, %rd23, %rd7;
	ld.global.f64 	%fd6, [%rd24];
	add.s64 	%rd25, %rd16, %rd12;
	ld.global.f64 	%fd7, [%rd25];
	add.s64 	%rd26, %rd23, %rd12;
	ld.global.f64 	%fd8, [%rd26];
	add.s64 	%rd27, %rd16, %rd19;
	ld.global.f64 	%fd9, [%rd27];
	add.s64 	%rd28, %rd23, %rd19;
	ld.global.f64 	%fd10, [%rd28];
	add.f64 	%fd11, %fd3, %fd4;
	add.f64 	%fd12, %fd11, %fd5;
	add.f64 	%fd13, %fd12, %fd6;
	add.f64 	%fd14, %fd7, %fd8;
	add.f64 	%fd15, %fd14, %fd9;
	add.f64 	%fd16, %fd15, %fd10;
	fma.rn.f64 	%fd17, %fd13, 0d4010000000000000, %fd16;
	fma.rn.f64 	%fd18, %fd2, 0dC034000000000000, %fd17;
	div.rn.f64 	%fd19, %fd18, 0d4018000000000000;
	fma.rn.f64 	%fd20, %fd19, 0d3F847AE147AE147B, %fd1;
	st.global.f64 	[%rd8], %fd20;
	ret;

}
.func  (.param .b64 func_retval0) __internal_accurate_pow(
	.param .b64 __internal_accurate_pow_param_0
)
{
	.reg .pred 	%p<8>;
	.reg .b32 	%r<49>;
	.reg .b32 	%f<3>;
	.reg .b64 	%fd<109>;

	ld.param.f64 	%fd10, [__internal_accurate_pow_param_0];
	{
	.reg .b32 %temp; 
	mov.b64 	{%temp, %r46}, %fd10;
	}
	{
	.reg .b32 %temp; 
	mov.b64 	{%r45, %temp}, %fd10;
	}
	shr.u32 	%r47, %r46, 20;
	setp.gt.u32 	%p1, %r46, 1048575;
	@%p1 bra 	$L__BB2_2;
	mul.f64 	%fd11, %fd10, 0d4350000000000000;
	{
	.reg .b32 %temp; 
	mov.b64 	{%temp, %r46}, %fd11;
	}
	{
	.reg .b32 %temp; 
	mov.b64 	{%r45, %temp}, %fd11;
	}
	shr.u32 	%r16, %r46, 20;
	add.s32 	%r47, %r16, -54;
$L__BB2_2:
	add.s32 	%r48, %r47, -1023;
	and.b32  	%r17, %r46, -2146435073;
	or.b32  	%r18, %r17, 1072693248;
	mov.b64 	%fd107, {%r45, %r18};
	setp.lt.u32 	%p2, %r18, 1073127583;
	@%p2 bra 	$L__BB2_4;
	{
	.reg .b32 %temp; 
	mov.b64 	{%r19, %temp}, %fd107;
	}
	{
	.reg .b32 %temp; 
	mov.b64 	{%temp, %r20}, %fd107;
	}
	add.s32 	%r21, %r20, -1048576;
	mov.b64 	%fd107, {%r19, %r21};
	add.s32 	%r48, %r47, -1022;
$L__BB2_4:
	add.f64 	%fd12, %fd107, 0dBFF0000000000000;
	add.f64 	%fd13, %fd107, 0d3FF0000000000000;
	rcp.approx.ftz.f64 	%fd14, %fd13;
	neg.f64 	%fd15, %fd13;
	fma.rn.f64 	%fd16, %fd15, %fd14, 0d3FF0000000000000;
	fma.rn.f64 	%fd17, %fd16, %fd16, %fd16;
	fma.rn.f64 	%fd18, %fd17, %fd14, %fd14;
	mul.f64 	%fd19, %fd12, %fd18;
	fma.rn.f64 	%fd20, %fd12, %fd18, %fd19;
	mul.f64 	%fd21, %fd20, %fd20;
	fma.rn.f64 	%fd22, %fd21, 0d3EB0F5FF7D2CAFE2, 0d3ED0F5D241AD3B5A;
	fma.rn.f64 	%fd23, %fd22, %fd21, 0d3EF3B20A75488A3F;
	fma.rn.f64 	%fd24, %fd23, %fd21, 0d3F1745CDE4FAECD5;
	fma.rn.f64 	%fd25, %fd24, %fd21, 0d3F3C71C7258A578B;
	fma.rn.f64 	%fd26, %fd25, %fd21, 0d3F6249249242B910;
	fma.rn.f64 	%fd27, %fd26, %fd21, 0d3F89999999999DFB;
	sub.f64 	%fd28, %fd12, %fd20;
	add.f64 	%fd29, %fd28, %fd28;
	neg.f64 	%fd30, %fd20;
	fma.rn.f64 	%fd31, %fd30, %fd12, %fd29;
	mul.f64 	%fd32, %fd18, %fd31;
	fma.rn.f64 	%fd33, %fd21, %fd27, 0d3FB5555555555555;
	mov.f64 	%fd34, 0d3FB5555555555555;
	sub.f64 	%fd35, %fd34, %fd33;
	fma.rn.f64 	%fd36, %fd21, %fd27, %fd35;
	add.f64 	%fd37, %fd36, 0dBC46A4CB00B9E7B0;
	add.f64 	%fd38, %fd33, %fd37;
	sub.f64 	%fd39, %fd33, %fd38;
	add.f64 	%fd40, %fd37, %fd39;
	mul.rn.f64 	%fd41, %fd20, %fd20;
	neg.f64 	%fd42, %fd41;
	fma.rn.f64 	%fd43, %fd20, %fd20, %fd42;
	{
	.reg .b32 %temp; 
	mov.b64 	{%r22, %temp}, %fd32;
	}
	{
	.reg .b32 %temp; 
	mov.b64 	{%temp, %r23}, %fd32;
	}
	add.s32 	%r24, %r23, 1048576;
	mov.b64 	%fd44, {%r22, %r24};
	fma.rn.f64 	%fd45, %fd20, %fd44, %fd43;
	mul.rn.f64 	%fd46, %fd41, %fd20;
	neg.f64 	%fd47, %fd46;
	fma.rn.f64 	%fd48, %fd41, %fd20, %fd47;
	fma.rn.f64 	%fd49, %fd41, %fd32, %fd48;
	fma.rn.f64 	%fd50, %fd45, %fd20, %fd49;
	mul.rn.f64 	%fd51, %fd38, %fd46;
	neg.f64 	%fd52, %fd51;
	fma.rn.f64 	%fd53, %fd38, %fd46, %fd52;
	fma.rn.f64 	%fd54, %fd38, %fd50, %fd53;
	fma.rn.f64 	%fd55, %fd40, %fd46, %fd54;
	add.f64 	%fd56, %fd51, %fd55;
	sub.f64 	%fd57, %fd51, %fd56;
	add.f64 	%fd58, %fd55, %fd57;
	add.f64 	%fd59, %fd20, %fd56;
	sub.f64 	%fd60, %fd20, %fd59;
	add.f64 	%fd61, %fd56, %fd60;
	add.f64 	%fd62, %fd58, %fd61;
	add.f64 	%fd63, %fd32, %fd62;
	add.f64 	%fd64, %fd59, %fd63;
	sub.f64 	%fd65, %fd59, %fd64;
	add.f64 	%fd66, %fd63, %fd65;
	xor.b32  	%r25, %r48, -2147483648;
	mov.b32 	%r26, 1127219200;
	mov.b64 	%fd67, {%r25, %r26};
	mov.b32 	%r27, -2147483648;
	mov.b64 	%fd68, {%r27, %r26};
	sub.f64 	%fd69, %fd67, %fd68;
	fma.rn.f64 	%fd70, %fd69, 0d3FE62E42FEFA39EF, %fd64;
	fma.rn.f64 	%fd71, %fd69, 0dBFE62E42FEFA39EF, %fd70;
	sub.f64 	%fd72, %fd71, %fd64;
	sub.f64 	%fd73, %fd66, %fd72;
	fma.rn.f64 	%fd74, %fd69, 0d3C7ABC9E3B39803F, %fd73;
	add.f64 	%fd75, %fd70, %fd74;
	sub.f64 	%fd76, %fd70, %fd75;
	add.f64 	%fd77, %fd74, %fd76;
	mov.f64 	%fd78, 0d4000000000000000;
	{
	.reg .b32 %temp; 
	mov.b64 	{%temp, %r28}, %fd78;
	}
	{
	.reg .b32 %temp; 
	mov.b64 	{%r29, %temp}, %fd78;
	}
	shl.b32 	%r30, %r28, 1;
	setp.gt.u32 	%p3, %r30, -33554433;
	and.b32  	%r31, %r28, -15728641;
	selp.b32 	%r32, %r31, %r28, %p3;
	mov.b64 	%fd79, {%r29, %r32};
	mul.rn.f64 	%fd80, %fd75, %fd79;
	neg.f64 	%fd81, %fd80;
	fma.rn.f64 	%fd82, %fd75, %fd79, %fd81;
	fma.rn.f64 	%fd83, %fd77, %fd79, %fd82;
	add.f64 	%fd4, %fd80, %fd83;
	sub.f64 	%fd84, %fd80, %fd4;
	add.f64 	%fd5, %fd83, %fd84;
	fma.rn.f64 	%fd85, %fd4, 0d3FF71547652B82FE, 0d4338000000000000;
	{
	.reg .b32 %temp; 
	mov.b64 	{%r13, %temp}, %fd85;
	}
	mov.f64 	%fd86, 0dC338000000000000;
	add.rn.f64 	%fd87, %fd85, %fd86;
	fma.rn.f64 	%fd88, %fd87, 0dBFE62E42FEFA39EF, %fd4;
	fma.rn.f64 	%fd89, %fd87, 0dBC7ABC9E3B39803F, %fd88;
	fma.rn.f64 	%fd90, %fd89, 0d3E5ADE1569CE2BDF, 0d3E928AF3FCA213EA;
	fma.rn.f64 	%fd91, %fd90, %fd89, 0d3EC71DEE62401315;
	fma.rn.f64 	%fd92, %fd91, %fd89, 0d3EFA01997C89EB71;
	fma.rn.f64 	%fd93, %fd92, %fd89, 0d3F2A01A014761F65;
	fma.rn.f64 	%fd94, %fd93, %fd89, 0d3F56C16C1852B7AF;
	fma.rn.f64 	%fd95, %fd94, %fd89, 0d3F81111111122322;
	fma.rn.f64 	%fd96, %fd95, %fd89, 0d3FA55555555502A1;
	fma.rn.f64 	%fd97, %fd96, %fd89, 0d3FC5555555555511;
	fma.rn.f64 	%fd98, %fd97, %fd89, 0d3FE000000000000B;
	fma.rn.f64 	%fd99, %fd98, %fd89, 0d3FF0000000000000;
	fma.rn.f64 	%fd100, %fd99, %fd89, 0d3FF0000000000000;
	{
	.reg .b32 %temp; 
	mov.b64 	{%r14, %temp}, %fd100;
	}
	{
	.reg .b32 %temp; 
	mov.b64 	{%temp, %r15}, %fd100;
	}
	shl.b32 	%r33, %r13, 20;
	add.s32 	%r34, %r33, %r15;
	mov.b64 	%fd108, {%r14, %r34};
	{
	.reg .b32 %temp; 
	mov.b64 	{%temp, %r35}, %fd4;
	}
	mov.b32 	%f2, %r35;
	abs.f32 	%f1, %f2;
	setp.lt.f32 	%p4, %f1, 0f4086232B;
	@%p4 bra 	$L__BB2_7;
	setp.lt.f64 	%p5, %fd4, 0d0000000000000000;
	add.f64 	%fd101, %fd4, 0d7FF0000000000000;
	selp.f64 	%fd108, 0d0000000000000000, %fd101, %p5;
	setp.geu.f32 	%p6, %f1, 0f40874800;
	@%p6 bra 	$L__BB2_7;
	shr.u32 	%r36, %r13, 31;
	add.s32 	%r37, %r13, %r36;
	shr.s32 	%r38, %r37, 1;
	shl.b32 	%r39, %r38, 20;
	add.s32 	%r40, %r15, %r39;
	mov.b64 	%fd102, {%r14, %r40};
	sub.s32 	%r41, %r13, %r38;
	shl.b32 	%r42, %r41, 20;
	add.s32 	%r43, %r42, 1072693248;
	mov.b32 	%r44, 0;
	mov.b64 	%fd103, {%r44, %r43};
	mul.f64 	%fd108, %fd103, %fd102;
$L__BB2_7:
	abs.f64 	%fd104, %fd108;
	setp.eq.f64 	%p7, %fd104, 0d7FF0000000000000;
	fma.rn.f64 	%fd105, %fd108, %fd5, %fd108;
	selp.f64 	%fd106, %fd108, %fd105, %p7;
	st.param.f64 	[func_retval0], %fd106;
	ret;

}


// ===== COMPILED SASS (sm_100) =====

	.target	sm_100

	.elftype	@"ET_EXEC"


//--------------------- .note.nv.tkinfo           --------------------------
	.section	.note.nv.tkinfo,"",@"SHT_NOTE"
	.sectionflags	@"SHF_NOTE_NV_TKINFO"
	.tkinfo
        /*0018*/ 	.word	0x00000002
        /*0030*/ 	.string	""
        /*0030*/ 	.string	"ptxas"
        /*0030*/ 	.string	"Cuda compilation tools, release 13.0, V13.0.88"
        /*0030*/ 	.string	"Build cuda_13.0.r13.0/compiler.36424714_0"
        /*0030*/ 	.string	"-arch sm_100 -m 64 "



//--------------------- .note.nv.cuinfo           --------------------------
	.section	.note.nv.cuinfo,"",@"SHT_NOTE"
	.sectionflags	@"SHF_NOTE_NV_CUINFO"
        /*0018*/ 	.short	0x0002
        /*001a*/ 	.short	0x0064
        /*001c*/ 	.short	0x0082
	.zero		2


//--------------------- .nv.info                  --------------------------
	.section	.nv.info,"",@"SHT_CUDA_INFO"
	.align	4


	//----- nvinfo : EIATTR_REGCOUNT
	.align		4
        /*0000*/ 	.byte	0x04, 0x2f
        /*0002*/ 	.short	(.L_1 - .L_0)
	.align		4
.L_0:
        /*0004*/ 	.word	index@(_Z4cCalPA128_dS0_)
        /*0008*/ 	.word	0x0000001f


	//----- nvinfo : EIATTR_FRAME_SIZE
	.align		4
.L_1:
        /*000c*/ 	.byte	0x04, 0x11
        /*000e*/ 	.short	(.L_3 - .L_2)
	.align		4
.L_2:
        /*0010*/ 	.word	index@($_Z4cCalPA128_dS0_$__internal_accurate_pow)
        /*0014*/ 	.word	0x00000000


	//----- nvinfo : EIATTR_FRAME_SIZE
	.align		4
.L_3:
        /*0018*/ 	.byte	0x04, 0x11
        /*001a*/ 	.short	(.L_5 - .L_4)
	.align		4
.L_4:
        /*001c*/ 	.word	index@($__internal_1_$__cuda_sm20_div_rn_f64_full)
        /*0020*/ 	.word	0x00000000


	//----- nvinfo : EIATTR_FRAME_SIZE
	.align		4
.L_5:
        /*0024*/ 	.byte	0x04, 0x11
        /*0026*/ 	.short	(.L_7 - .L_6)
	.align		4
.L_6:
        /*0028*/ 	.word	index@(_Z4cCalPA128_dS0_)
        /*002c*/ 	.word	0x00000000


	//----- nvinfo : EIATTR_REGCOUNT
	.align		4
.L_7:
        /*0030*/ 	.byte	0x04, 0x2f
        /*0032*/ 	.short	(.L_9 - .L_8)
	.align		4
.L_8:
        /*0034*/ 	.word	index@(_Z4fCalPA128_dS0_)
        /*0038*/ 	.word	0x00000020


	//----- nvinfo : EIATTR_FRAME_SIZE
	.align		4
.L_9:
        /*003c*/ 	.byte	0x04, 0x11
        /*003e*/ 	.short	(.L_11 - .L_10)
	.align		4
.L_10:
        /*0040*/ 	.word	index@($__internal_0_$__cuda_sm20_div_rn_f64_full)
        /*0044*/ 	.word	0x00000000


	//----- nvinfo : EIATTR_FRAME_SIZE
	.align		4
.L_11:
        /*0048*/ 	.byte	0x04, 0x11
        /*004a*/ 	.short	(.L_13 - .L_12)
	.align		4
.L_12:
        /*004c*/ 	.word	index@(_Z4fCalPA128_dS0_)
        /*0050*/ 	.word	0x00000000


	//----- nvinfo : EIATTR_MIN_STACK_SIZE
	.align		4
.L_13:
        /*0054*/ 	.byte	0x04, 0x12
        /*0056*/ 	.short	(.L_15 - .L_14)
	.align		4
.L_14:
        /*0058*/ 	.word	index@(_Z4fCalPA128_dS0_)
        /*005c*/ 	.word	0x00000000


	//----- nvinfo : EIATTR_MIN_STACK_SIZE
	.align		4
.L_15:
        /*0060*/ 	.byte	0x04, 0x12
        /*0062*/ 	.short	(.L_17 - .L_16)
	.align		4
.L_16:
        /*0064*/ 	.word	index@(_Z4cCalPA128_dS0_)
        /*0068*/ 	.word	0x00000000
.L_17:


//--------------------- .nv.compat                --------------------------
	.section	.nv.compat,"",@"SHT_CUDA_COMPAT_INFO"
	.align	4
        /*0000*/ 	.byte	0x02, 0x09, 0x00, 0x00, 0x02, 0x02, 0x01, 0x00, 0x02, 0x05, 0x05, 0x00, 0x03, 0x07, 0x01, 0x01
        /*0010*/ 	.byte	0x02, 0x03, 0x00, 0x00, 0x02, 0x06, 0x01, 0x00, 0x04, 0x0b, 0x08, 0x00, 0x01, 0x00, 0x00, 0x00
        /*0020*/ 	.byte	0x00, 0x00, 0x00, 0x00


//--------------------- .nv.info._Z4fCalPA128_dS0_ --------------------------
	.section	.nv.info._Z4fCalPA128_dS0_,"",@"SHT_CUDA_INFO"
	.sectionflags	@""
	.align	4


	//----- nvinfo : EIATTR_CUDA_API_VERSION
	.align		4
        /*0000*/ 	.byte	0x04, 0x37
        /*0002*/ 	.short	(.L_19 - .L_18)
.L_18:
        /*0004*/ 	.word	0x00000082


	//----- nvinfo : EIATTR_KPARAM_INFO
	.align		4
.L_19:
        /*0008*/ 	.byte	0x04, 0x17
        /*000a*/ 	.short	(.L_21 - .L_20)
.L_20:
        /*000c*/ 	.word	0x00000000
        /*0010*/ 	.short	0x0001
        /*0012*/ 	.short	0x0008
        /*0014*/ 	.byte	0x00, 0xf5, 0x21, 0x00


	//----- nvinfo : EIATTR_KPARAM_INFO
	.align		4
.L_21:
        /*0018*/ 	.byte	0x04, 0x17
        /*001a*/ 	.short	(.L_23 - .L_22)
.L_22:
        /*001c*/ 	.word	0x00000000
        /*0020*/ 	.short	0x0000
        /*0022*/ 	.short	0x0000
        /*0024*/ 	.byte	0x00, 0xf5, 0x21, 0x00


	//----- nvinfo : EIATTR_SPARSE_MMA_MASK
	.align		4
.L_23:
        /*0028*/ 	.byte	0x03, 0x50
        /*002a*/ 	.short	0x0000


	//----- nvinfo : EIATTR_MAXREG_COUNT
	.align		4
        /*002c*/ 	.byte	0x03, 0x1b
        /*002e*/ 	.short	0x00ff


	//----- nvinfo : EIATTR_MERCURY_ISA_VERSION
	.align		4
        /*0030*/ 	.byte	0x03, 0x5f
        /*0032*/ 	.short	0x0101


	//----- nvinfo : EIATTR_VRC_CTA_INIT_COUNT
	.align		4
        /*0034*/ 	.byte	0x02, 0x4a
	.zero		1
	.zero		1


	//----- nvinfo : EIATTR_EXIT_INSTR_OFFSETS
	.align		4
        /*0038*/ 	.byte	0x04, 0x1c
        /*003a*/ 	.short	(.L_25 - .L_24)


	//   ....[0]....
.L_24:
        /*003c*/ 	.word	0x00000530


	//----- nvinfo : EIATTR_CRS_STACK_SIZE
	.align		4
.L_25:
        /*0040*/ 	.byte	0x04, 0x1e
        /*0042*/ 	.short	(.L_27 - .L_26)
.L_26:
        /*0044*/ 	.word	0x00000000


	//----- nvinfo : EIATTR_CBANK_PARAM_SIZE
	.align		4
.L_27:
        /*0048*/ 	.byte	0x03, 0x19
        /*004a*/ 	.short	0x0010


	//----- nvinfo : EIATTR_PARAM_CBANK
	.align		4
        /*004c*/ 	.byte	0x04, 0x0a
        /*004e*/ 	.short	(.L_29 - .L_28)
	.align		4
.L_28:
        /*0050*/ 	.word	index@(.nv.constant0._Z4fCalPA128_dS0_)
        /*0054*/ 	.short	0x0380
        /*0056*/ 	.short	0x0010


	//----- nvinfo : EIATTR_SW_WAR
	.align		4
.L_29:
        /*0058*/ 	.byte	0x04, 0x36
        /*005a*/ 	.short	(.L_31 - .L_30)
.L_30:
        /*005c*/ 	.word	0x00000008
.L_31:


//--------------------- .nv.info._Z4cCalPA128_dS0_ --------------------------
	.section	.nv.info._Z4cCalPA128_dS0_,"",@"SHT_CUDA_INFO"
	.sectionflags	@""
	.align	4


	//----- nvinfo : EIATTR_CUDA_API_VERSION
	.align		4
        /*0000*/ 	.byte	0x04, 0x37
        /*0002*/ 	.short	(.L_33 - .L_32)
.L_32:
        /*0004*/ 	.word	0x00000082


	//----- nvinfo : EIATTR_KPARAM_INFO
	.align		4
.L_33:
        /*0008*/ 	.byte	0x04, 0x17
        /*000a*/ 	.short	(.L_35 - .L_34)
.L_34:
        /*000c*/ 	.word	0x00000000
        /*0010*/ 	.short	0x0001
        /*0012*/ 	.short	0x0008
        /*0014*/ 	.byte	0x00, 0xf5, 0x21, 0x00


	//----- nvinfo : EIATTR_KPARAM_INFO
	.align		4
.L_35:
        /*0018*/ 	.byte	0x04, 0x17
        /*001a*/ 	.short	(.L_37 - .L_36)
.L_36:
        /*001c*/ 	.word	0x00000000
        /*0020*/ 	.short	0x0000
        /*0022*/ 	.short	0x0000
        /*0024*/ 	.byte	0x00, 0xf5, 0x21, 0x00


	//----- nvinfo : EIATTR_SPARSE_MMA_MASK
	.align		4
.L_37:
        /*0028*/ 	.byte	0x03, 0x50
        /*002a*/ 	.short	0x0000


	//----- nvinfo : EIATTR_MAXREG_COUNT
	.align		4
        /*002c*/ 	.byte	0x03, 0x1b
        /*002e*/ 	.short	0x00ff


	//----- nvinfo : EIATTR_MERCURY_ISA_VERSION
	.align		4
        /*0030*/ 	.byte	0x03, 0x5f
        /*0032*/ 	.short	0x0101


	//----- nvinfo : EIATTR_VRC_CTA_INIT_COUNT
	.align		4
        /*0034*/ 	.byte	0x02, 0x4a
	.zero		1
	.zero		1


	//----- nvinfo : EIATTR_EXIT_INSTR_OFFSETS
	.align		4
        /*0038*/ 	.byte	0x04, 0x1c
        /*003a*/ 	.short	(.L_39 - .L_38)


	//   ....[0]....
.L_38:
        /*003c*/ 	.word	0x00000850


	//----- nvinfo : EIATTR_CRS_STACK_SIZE
	.align		4
.L_39:
        /*0040*/ 	.byte	0x04, 0x1e
        /*0042*/ 	.short	(.L_41 - .L_40)
.L_40:
        /*0044*/ 	.word	0x00000000


	//----- nvinfo : EIATTR_CBANK_PARAM_SIZE
	.align		4
.L_41:
        /*0048*/ 	.byte	0x03, 0x19
        /*004a*/ 	.short	0x0010


	//----- nvinfo : EIATTR_PARAM_CBANK
	.align		4
        /*004c*/ 	.byte	0x04, 0x0a
        /*004e*/ 	.short	(.L_43 - .L_42)
	.align		4
.L_42:
        /*0050*/ 	.word	index@(.nv.constant0._Z4cCalPA128_dS0_)
        /*0054*/ 	.short	0x0380
        /*0056*/ 	.short	0x0010


	//----- nvinfo : EIATTR_SW_WAR
	.align		4
.L_43:
        /*0058*/ 	.byte	0x04, 0x36
        /*005a*/ 	.short	(.L_45 - .L_44)
.L_44:
        /*005c*/ 	.word	0x00000008
.L_45:


//--------------------- .nv.callgraph             --------------------------
	.section	.nv.callgraph,"",@"SHT_CUDA_CALLGRAPH"
	.align	4
	.sectionentsize	8
	.align		4
        /*0000*/ 	.word	0x00000000
	.align		4
        /*0004*/ 	.word	0xffffffff
	.align		4
        /*0008*/ 	.word	0x00000000
	.align		4
        /*000c*/ 	.word	0xfffffffe
	.align		4
        /*0010*/ 	.word	0x00000000
	.align		4
        /*0014*/ 	.word	0xfffffffd
	.align		4
        /*0018*/ 	.word	0x00000000
	.align		4
        /*001c*/ 	.word	0xfffffffc


//--------------------- .text._Z4fCalPA128_dS0_   --------------------------
	.section	.text._Z4fCalPA128_dS0_,"ax",@progbits
	.align	128
        .global         _Z4fCalPA128_dS0_
        .type           _Z4fCalPA128_dS0_,@function
        .size           _Z4fCalPA128_dS0_,(.L_x_21 - _Z4fCalPA128_dS0_)
        .other          _Z4fCalPA128_dS0_,@"STO_CUDA_ENTRY STV_DEFAULT"
_Z4fCalPA128_dS0_:
.text._Z4fCalPA128_dS0_:
[----:B------:R-:W-:Y:S01]  /*0000*/  LDC R1, c[0x0][0x37c] ;  /* 0x0000df00ff017b82 */ /* 0x000fe20000000800 */
[----:B------:R-:W0:Y:S07]  /*0010*/  S2R R0, SR_CTAID.X ;  /* 0x0000000000007919 */ /* 0x000e2e0000002500 */
[----:B------:R-:W1:Y:S01]  /*0020*/  LDC.64 R18, c[0x0][0x388] ;  /* 0x0000e200ff127b82 */ /* 0x000e620000000a00 */
[----:B------:R-:W2:Y:S01]  /*0030*/  LDCU.64 UR6, c[0x0][0x388] ;  /* 0x00007100ff0677ac */ /* 0x000ea20008000a00 */
[----:B------:R-:W3:Y:S01]  /*0040*/  S2R R23, SR_TID.X ;  /* 0x0000000000177919 */ /* 0x000ee20000002100 */
[----:B------:R-:W4:Y:S05]  /*0050*/  LDCU.64 UR4, c[0x0][0x358] ;  /* 0x00006b00ff0477ac */ /* 0x000f2a0008000a00 */
[----:B------:R-:W4:Y:S01]  /*0060*/  LDC.64 R20, c[0x0][0x380] ;  /* 0x0000e000ff147b82 */ /* 0x000f220000000a00 */
[----:B0-----:R-:W-:-:S02]  /*0070*/  IMAD.SHL.U32 R2, R0, 0x400, RZ ;  /* 0x0000040000027824 */ /* 0x001fc400078e00ff */
[----:B-1----:R-:W-:-:S04]  /*0080*/  IMAD.WIDE.U32 R18, R0, 0x400, R18 ;  /* 0x0000040000127825 */ /* 0x002fc800078e0012 */
[C---:B------:R-:W-:Y:S02]  /*0090*/  VIADD R3, R2.reuse, 0x400 ;  /* 0x0000040002037836 */ /* 0x040fe40000000000 */
[----:B------:R-:W-:Y:S02]  /*00a0*/  VIADD R4, R2, 0xfffffc00 ;  /* 0xfffffc0002047836 */ /* 0x000fe40000000000 */
[----:B---3--:R-:W-:Y:S01]  /*00b0*/  IMAD.SHL.U32 R2, R23, 0x8, RZ ;  /* 0x0000000817027824 */ /* 0x008fe200078e00ff */
[----:B------:R-:W-:Y:S02]  /*00c0*/  LOP3.LUT R12, R3, 0x1fc00, RZ, 0xc0, !PT ;  /* 0x0001fc00030c7812 */ /* 0x000fe400078ec0ff */
[----:B------:R-:W-:Y:S01]  /*00d0*/  LOP3.LUT R4, R4, 0x1fc00, RZ, 0xc0, !PT ;  /* 0x0001fc0004047812 */ /* 0x000fe200078ec0ff */
[----:B------:R-:W-:Y:S01]  /*00e0*/  VIADD R3, R2, 0xfffffff8 ;  /* 0xfffffff802037836 */ /* 0x000fe20000000000 */
[----:B--2---:R-:W-:Y:S01]  /*00f0*/  IADD3 R12, P0, PT, R12, UR6, RZ ;  /* 0x000000060c0c7c10 */ /* 0x004fe2000ff1e0ff */
[----:B------:R-:W-:Y:S01]  /*0100*/  VIADD R29, R2, 0x8 ;  /* 0x00000008021d7836 */ /* 0x000fe20000000000 */
[----:B------:R-:W-:-:S02]  /*0110*/  IADD3 R14, P1, PT, R4, UR6, RZ ;  /* 0x00000006040e7c10 */ /* 0x000fc4000ff3e0ff */
[----:B------:R-:W-:Y:S01]  /*0120*/  LOP3.LUT R3, R3, 0x3f8, RZ, 0xc0, !PT ;  /* 0x000003f803037812 */ /* 0x000fe200078ec0ff */
[----:B------:R-:W-:Y:S01]  /*0130*/  IMAD.X R13, RZ, RZ, UR7, P0 ;  /* 0x00000007ff0d7e24 */ /* 0x000fe200080e06ff */
[----:B------:R-:W-:Y:S02]  /*0140*/  IADD3.X R15, PT, PT, RZ, UR7, RZ, P1, !PT ;  /* 0x00000007ff0f7c10 */ /* 0x000fe40008ffe4ff */
[-C--:B------:R-:W-:Y:S01]  /*0150*/  IADD3 R2, P1, PT, R18, R3.reuse, RZ ;  /* 0x0000000312027210 */ /* 0x080fe20007f3e0ff */
[----:B------:R-:W-:Y:S01]  /*0160*/  IMAD.WIDE.U32 R4, R23, 0x8, R12 ;  /* 0x0000000817047825 */ /* 0x000fe200078e000c */
[-C--:B------:R-:W-:Y:S02]  /*0170*/  IADD3 R6, P2, PT, R12, R3.reuse, RZ ;  /* 0x000000030c067210 */ /* 0x080fe40007f5e0ff */
[----:B------:R-:W-:Y:S01]  /*0180*/  IADD3 R8, P3, PT, R14, R3, RZ ;  /* 0x000000030e087210 */ /* 0x000fe20007f7e0ff */
[----:B------:R-:W-:Y:S01]  /*0190*/  IMAD.X R3, RZ, RZ, R19, P1 ;  /* 0x000000ffff037224 */ /* 0x000fe200008e0613 */
[----:B------:R-:W-:Y:S01]  /*01a0*/  LOP3.LUT R29, R29, 0x3f8, RZ, 0xc0, !PT ;  /* 0x000003f81d1d7812 */ /* 0x000fe200078ec0ff */
[----:B------:R-:W-:Y:S01]  /*01b0*/  IMAD.X R7, RZ, RZ, R13, P2 ;  /* 0x000000ffff077224 */ /* 0x000fe200010e060d */
[----:B----4-:R-:W2:Y:S01]  /*01c0*/  LDG.E.64 R4, desc[UR4][R4.64] ;  /* 0x0000000404047981 */ /* 0x010ea2000c1e1b00 */
[----:B------:R-:W-:Y:S01]  /*01d0*/  IMAD.X R9, RZ, RZ, R15, P3 ;  /* 0x000000ffff097224 */ /* 0x000fe200018e060f */
[----:B------:R-:W-:-:S02]  /*01e0*/  IADD3 R10, P0, PT, R18, R29, RZ ;  /* 0x0000001d120a7210 */ /* 0x000fc40007f1e0ff */
[----:B------:R-:W-:Y:S01]  /*01f0*/  IADD3 R12, P1, PT, R29, R12, RZ ;  /* 0x0000000c1d0c7210 */ /* 0x000fe20007f3e0ff */
[----:B------:R-:W2:Y:S02]  /*0200*/  LDG.E.64 R2, desc[UR4][R2.64] ;  /* 0x0000000402027981 */ /* 0x000ea4000c1e1b00 */
[----:B------:R-:W-:Y:S02]  /*0210*/  IMAD.X R11, RZ, RZ, R19, P0 ;  /* 0x000000ffff0b7224 */ /* 0x000fe400000e0613 */
[----:B------:R-:W3:Y:S01]  /*0220*/  LDG.E.64 R6, desc[UR4][R6.64] ;  /* 0x0000000406067981 */ /* 0x000ee2000c1e1b00 */
[----:B------:R-:W-:-:S03]  /*0230*/  IMAD.X R13, RZ, RZ, R13, P1 ;  /* 0x000000ffff0d7224 */ /* 0x000fc600008e060d */
[----:B------:R-:W3:Y:S01]  /*0240*/  LDG.E.64 R8, desc[UR4][R8.64] ;  /* 0x0000000408087981 */ /* 0x000ee2000c1e1b00 */
[----:B------:R-:W-:Y:S01]  /*0250*/  IADD3 R28, P0, PT, R14, R29, RZ ;  /* 0x0000001d0e1c7210 */ /* 0x000fe20007f1e0ff */
[----:B------:R-:W-:Y:S02]  /*0260*/  IMAD.WIDE.U32 R16, R23, 0x8, R14 ;  /* 0x0000000817107825 */ /* 0x000fe400078e000e */
[----:B------:R-:W4:Y:S04]  /*0270*/  LDG.E.64 R10, desc[UR4][R10.64] ;  /* 0x000000040a0a7981 */ /* 0x000f28000c1e1b00 */
[----:B------:R-:W4:Y:S01]  /*0280*/  LDG.E.64 R12, desc[UR4][R12.64] ;  /* 0x000000040c0c7981 */ /* 0x000f22000c1e1b00 */
[----:B------:R-:W-:-:S03]  /*0290*/  IMAD.X R29, RZ, RZ, R15, P0 ;  /* 0x000000ffff1d7224 */ /* 0x000fc600000e060f */
[----:B------:R-:W4:Y:S04]  /*02a0*/  LDG.E.64 R16, desc[UR4][R16.64] ;  /* 0x0000000410107981 */ /* 0x000f28000c1e1b00 */
[----:B------:R-:W4:Y:S01]  /*02b0*/  LDG.E.64 R14, desc[UR4][R28.64] ;  /* 0x000000041c0e7981 */ /* 0x000f22000c1e1b00 */
[----:B------:R-:W-:-:S06]  /*02c0*/  IMAD.WIDE.U32 R18, R23, 0x8, R18 ;  /* 0x0000000817127825 */ /* 0x000fcc00078e0012 */
[----:B------:R-:W4:Y:S01]  /*02d0*/  LDG.E.64 R18, desc[UR4][R18.64] ;  /* 0x0000000412127981 */ /* 0x000f22000c1e1b00 */
[----:B------:R-:W-:-:S04]  /*02e0*/  IMAD.WIDE.U32 R20, R0, 0x400, R20 ;  /* 0x0000040000147825 */ /* 0x000fc800078e0014 */
[----:B------:R-:W-:-:S05]  /*02f0*/  IMAD.WIDE.U32 R22, R23, 0x8, R20 ;  /* 0x0000000817167825 */ /* 0x000fca00078e0014 */
[----:B------:R0:W5:Y:S01]  /*0300*/  LDG.E.64 R20, desc[UR4][R22.64] ;  /* 0x0000000416147981 */ /* 0x000162000c1e1b00 */
[----:B------:R-:W1:Y:S01]  /*0310*/  MUFU.RCP64H R27, 6 ;  /* 0x40180000001b7908 */ /* 0x000e620000001800 */
[----:B------:R-:W-:Y:S02]  /*0320*/  HFMA2 R24, -RZ, RZ, 0, 0 ;  /* 0x00000000ff187431 */ /* 0x000fe400000001ff */
[----:B------:R-:W-:Y:S02]  /*0330*/  IMAD.MOV.U32 R25, RZ, RZ, 0x40180000 ;  /* 0x40180000ff197424 */ /* 0x000fe400078e00ff */
[----:B------:R-:W-:Y:S01]  /*0340*/  IMAD.MOV.U32 R26, RZ, RZ, 0x1 ;  /* 0x00000001ff1a7424 */ /* 0x000fe200078e00ff */
[----:B------:R-:W-:Y:S01]  /*0350*/  BSSY.RECONVERGENT B0, `(.L_x_0) ;  /* 0x0000019000007945 */ /* 0x000fe20003800200 */
[----:B--2---:R-:W-:-:S04]  /*0360*/  DADD R2, R2, R4 ;  /* 0x0000000002027229 */ /* 0x004fc80000000004 */
[----:B-1----:R-:W-:Y:S02]  /*0370*/  DFMA R4, R26, -R24, 1 ;  /* 0x3ff000001a04742b */ /* 0x002fe40000000818 */
[----:B---3--:R-:W-:-:S06]  /*0380*/  DADD R6, R6, R8 ;  /* 0x0000000006067229 */ /* 0x008fcc0000000008 */
[----:B------:R-:W-:Y:S02]  /*0390*/  DFMA R4, R4, R4, R4 ;  /* 0x000000040404722b */ /* 0x000fe40000000004 */
[----:B----4-:R-:W-:Y:S02]  /*03a0*/  DADD R2, R10, R2 ;  /* 0x000000000a027229 */ /* 0x010fe40000000002 */
[----:B------:R-:W-:-:S04]  /*03b0*/  DADD R6, R12, R6 ;  /* 0x000000000c067229 */ /* 0x000fc80000000006 */
[----:B------:R-:W-:Y:S02]  /*03c0*/  DFMA R4, R26, R4, R26 ;  /* 0x000000041a04722b */ /* 0x000fe4000000001a */
[----:B------:R-:W-:Y:S02]  /*03d0*/  DADD R2, R16, R2 ;  /* 0x0000000010027229 */ /* 0x000fe40000000002 */
[----:B------:R-:W-:-:S04]  /*03e0*/  DADD R6, R14, R6 ;  /* 0x000000000e067229 */ /* 0x000fc80000000006 */
[----:B------:R-:W-:-:S04]  /*03f0*/  DFMA R24, R4, -R24, 1 ;  /* 0x3ff000000418742b */ /* 0x000fc80000000818 */
[----:B------:R-:W-:-:S04]  /*0400*/  DFMA R2, R2, 4, R6 ;  /* 0x401000000202782b */ /* 0x000fc80000000006 */
[----:B------:R-:W-:-:S04]  /*0410*/  DFMA R24, R4, R24, R4 ;  /* 0x000000180418722b */ /* 0x000fc80000000004 */
[----:B------:R-:W-:-:S08]  /*0420*/  DFMA R18, R18, -20, R2 ;  /* 0xc03400001212782b */ /* 0x000fd00000000002 */
[----:B------:R-:W-:-:S08]  /*0430*/  DMUL R2, R18, R24 ;  /* 0x0000001812027228 */ /* 0x000fd00000000000 */
[----:B------:R-:W-:-:S08]  /*0440*/  DFMA R4, R2, -6, R18 ;  /* 0xc01800000204782b */ /* 0x000fd00000000012 */
[----:B------:R-:W-:Y:S01]  /*0450*/  DFMA R2, R24, R4, R2 ;  /* 0x000000041802722b */ /* 0x000fe20000000002 */
[----:B------:R-:W-:-:S09]  /*0460*/  FSETP.GEU.AND P1, PT, |R19|, 6.5827683646048100446e-37, PT ;  /* 0x036000001300780b */ /* 0x000fd20003f2e200 */
[----:B------:R-:W-:-:S05]  /*0470*/  FFMA R0, RZ, 2.375, R3 ;  /* 0x40180000ff007823 */ /* 0x000fca0000000003 */
[----:B------:R-:W-:-:S13]  /*0480*/  FSETP.GT.AND P0, PT, |R0|, 1.469367938527859385e-39, PT ;  /* 0x001000000000780b */ /* 0x000fda0003f04200 */
[----:B0-----:R-:W-:Y:S05]  /*0490*/  @P0 BRA P1, `(.L_x_1) ;  /* 0x0000000000100947 */ /* 0x001fea0000800000 */
[----:B------:R-:W-:-:S07]  /*04a0*/  MOV R0, 0x4c0 ;  /* 0x000004c000007802 */ /* 0x000fce0000000f00 */
[----:B-----5:R-:W-:Y:S05]  /*04b0*/  CALL.REL.NOINC `($__internal_0_$__cuda_sm20_div_rn_f64_full) ;  /* 0x0000000000207944 */ /* 0x020fea0003c00000 */
[----:B------:R-:W-:Y:S02]  /*04c0*/  IMAD.MOV.U32 R2, RZ, RZ, R8 ;  /* 0x000000ffff027224 */ /* 0x000fe400078e0008 */
[----:B------:R-:W-:-:S07]  /*04d0*/  IMAD.MOV.U32 R3, RZ, RZ, R9 ;  /* 0x000000ffff037224 */ /* 0x000fce00078e0009 */
.L_x_1:
[----:B------:R-:W-:Y:S05]  /*04e0*/  BSYNC.RECONVERGENT B0 ;  /* 0x0000000000007941 */ /* 0x000fea0003800200 */
.L_x_0:
[----:B------:R-:W-:Y:S01]  /*04f0*/  UMOV UR6, 0x47ae147b ;  /* 0x47ae147b00067882 */ /* 0x000fe20000000000 */
[----:B------:R-:W-:Y:S02]  /*0500*/  UMOV UR7, 0x3f847ae1 ;  /* 0x3f847ae100077882 */ /* 0x000fe40000000000 */
[----:B-----5:R-:W-:-:S07]  /*0510*/  DFMA R20, R2, UR6, R20 ;  /* 0x0000000602147c2b */ /* 0x020fce0008000014 */
[----:B------:R-:W-:Y:S01]  /*0520*/  STG.E.64 desc[UR4][R22.64], R20 ;  /* 0x0000001416007986 */ /* 0x000fe2000c101b04 */
[----:B------:R-:W-:Y:S05]  /*0530*/  EXIT ;  /* 0x000000000000794d */ /* 0x000fea0003800000 */
        .weak           $__internal_0_$__cuda_sm20_div_rn_f64_full
        .type           $__internal_0_$__cuda_sm20_div_rn_f64_full,@function
        .size           $__internal_0_$__cuda_sm20_div_rn_f64_full,(.L_x_21 - $__internal_0_$__cuda_sm20_div_rn_f64_full)
$__internal_0_$__cuda_sm20_div_rn_f64_full:
[----:B------:R-:W-:Y:S01]  /*0540*/  IMAD.MOV.U32 R3, RZ, RZ, 0x3ff80000 ;  /* 0x3ff80000ff037424 */ /* 0x000fe200078e00ff */
[----:B------:R-:W-:Y:S01]  /*0550*/  MOV R6, 0x1 ;  /* 0x0000000100067802 */ /* 0x000fe20000000f00 */
[----:B------:R-:W-:Y:S01]  /*0560*/  IMAD.MOV.U32 R2, RZ, RZ, 0x0 ;  /* 0x00000000ff027424 */ /* 0x000fe200078e00ff */
[----:B------:R-:W-:Y:S01]  /*0570*/  MOV R17, 0x40100000 ;  /* 0x4010000000117802 */ /* 0x000fe20000000f00 */
[----:B------:R-:W0:Y:S01]  /*0580*/  MUFU.RCP64H R7, R3 ;  /* 0x0000000300077308 */ /* 0x000e220000001800 */
[----:B------:R-:W-:Y:S01]  /*0590*/  IMAD.MOV.U32 R5, RZ, RZ, R19 ;  /* 0x000000ffff057224 */ /* 0x000fe200078e0013 */
[----:B------:R-:W-:Y:S01]  /*05a0*/  BSSY.RECONVERGENT B1, `(.L_x_2) ;  /* 0x0000047000017945 */ /* 0x000fe20003800200 */
[----:B------:R-:W-:Y:S02]  /*05b0*/  IMAD.MOV.U32 R4, RZ, RZ, R18 ;  /* 0x000000ffff047224 */ /* 0x000fe400078e0012 */
[----:B------:R-:W-:Y:S01]  /*05c0*/  VIADD R19, R17, 0xffffffff ;  /* 0xffffffff11137836 */ /* 0x000fe20000000000 */
[----:B------:R-:W-:Y:S01]  /*05d0*/  FSETP.GEU.AND P1, PT, |R5|, 1.469367938527859385e-39, PT ;  /* 0x001000000500780b */ /* 0x000fe20003f2e200 */
[----:B0-----:R-:W-:-:S08]  /*05e0*/  DFMA R8, R6, -R2, 1 ;  /* 0x3ff000000608742b */ /* 0x001fd00000000802 */
[----:B------:R-:W-:Y:S01]  /*05f0*/  DFMA R10, R8, R8, R8 ;  /* 0x00000008080a722b */ /* 0x000fe20000000008 */
[----:B------:R-:W-:Y:S01]  /*0600*/  LOP3.LUT R8, R5, 0x7ff00000, RZ, 0xc0, !PT ;  /* 0x7ff0000005087812 */ /* 0x000fe200078ec0ff */
[----:B------:R-:W-:-:S03]  /*0610*/  IMAD.MOV.U32 R9, RZ, RZ, 0x1ca00000 ;  /* 0x1ca00000ff097424 */ /* 0x000fc600078e00ff */
[----:B------:R-:W-:Y:S01]  /*0620*/  ISETP.GE.U32.AND P0, PT, R8, 0x40100000, PT ;  /* 0x401000000800780c */ /* 0x000fe20003f06070 */
[----:B------:R-:W-:Y:S02]  /*0630*/  IMAD.MOV.U32 R16, RZ, RZ, R8 ;  /* 0x000000ffff107224 */ /* 0x000fe400078e0008 */
[----:B------:R-:W-:Y:S01]  /*0640*/  DFMA R12, R6, R10, R6 ;  /* 0x0000000a060c722b */ /* 0x000fe20000000006 */
[----:B------:R-:W-:Y:S01]  /*0650*/  SEL R9, R9, 0x63400000, !P0 ;  /* 0x6340000009097807 */ /* 0x000fe20004000000 */
[----:B------:R-:W-:-:S03]  /*0660*/  IMAD.MOV.U32 R6, RZ, RZ, R4 ;  /* 0x000000ffff067224 */ /* 0x000fc600078e0004 */
[C-C-:B------:R-:W-:Y:S02]  /*0670*/  @!P1 LOP3.LUT R10, R9.reuse, 0x80000000, R5.reuse, 0xf8, !PT ;  /* 0x80000000090a9812 */ /* 0x140fe400078ef805 */
[----:B------:R-:W-:Y:S01]  /*0680*/  LOP3.LUT R7, R9, 0x800fffff, R5, 0xf8, !PT ;  /* 0x800fffff09077812 */ /* 0x000fe200078ef805 */
[----:B------:R-:W-:Y:S01]  /*0690*/  DFMA R14, R12, -R2, 1 ;  /* 0x3ff000000c0e742b */ /* 0x000fe20000000802 */
[----:B------:R-:W-:Y:S01]  /*06a0*/  @!P1 LOP3.LUT R11, R10, 0x100000, RZ, 0xfc, !PT ;  /* 0x001000000a0b9812 */ /* 0x000fe200078efcff */
[----:B------:R-:W-:-:S06]  /*06b0*/  @!P1 IMAD.MOV.U32 R10, RZ, RZ, RZ ;  /* 0x000000ffff0a9224 */ /* 0x000fcc00078e00ff */
[----:B------:R-:W-:Y:S02]  /*06c0*/  @!P1 DFMA R6, R6, 2, -R10 ;  /* 0x400000000606982b */ /* 0x000fe4000000080a */
[----:B------:R-:W-:-:S08]  /*06d0*/  DFMA R10, R12, R14, R12 ;  /* 0x0000000e0c0a722b */ /* 0x000fd0000000000c */
[----:B------:R-:W-:Y:S01]  /*06e0*/  @!P1 LOP3.LUT R16, R7, 0x7ff00000, RZ, 0xc0, !PT ;  /* 0x7ff0000007109812 */ /* 0x000fe200078ec0ff */
[----:B------:R-:W-:-:S04]  /*06f0*/  DMUL R14, R10, R6 ;  /* 0x000000060a0e7228 */ /* 0x000fc80000000000 */
[----:B------:R-:W-:-:S04]  /*0700*/  VIADD R18, R16, 0xffffffff ;  /* 0xffffffff10127836 */ /* 0x000fc80000000000 */
[----:B------:R-:W-:Y:S01]  /*0710*/  DFMA R12, R14, -R2, R6 ;  /* 0x800000020e0c722b */ /* 0x000fe20000000006 */
[----:B------:R-:W-:-:S04]  /*0720*/  ISETP.GT.U32.AND P0, PT, R18, 0x7feffffe, PT ;  /* 0x7feffffe1200780c */ /* 0x000fc80003f04070 */
[----:B------:R-:W-:-:S03]  /*0730*/  ISETP.GT.U32.OR P0, PT, R19, 0x7feffffe, P0 ;  /* 0x7feffffe1300780c */ /* 0x000fc60000704470 */
[----:B------:R-:W-:-:S10]  /*0740*/  DFMA R10, R10, R12, R14 ;  /* 0x0000000c0a0a722b */ /* 0x000fd4000000000e */
[----:B------:R-:W-:Y:S05]  /*0750*/  @P0 BRA `(.L_x_3) ;  /* 0x0000000000680947 */ /* 0x000fea0003800000 */
[----:B------:R-:W-:Y:S02]  /*0760*/  IMAD.MOV.U32 R5, RZ, RZ, 0x40100000 ;  /* 0x40100000ff057424 */ /* 0x000fe400078e00ff */
[----:B------:R-:W-:-:S03]  /*0770*/  IMAD.MOV.U32 R4, RZ, RZ, RZ ;  /* 0x000000ffff047224 */ /* 0x000fc600078e00ff */
[----:B------:R-:W-:-:S04]  /*0780*/  VIADDMNMX R8, R8, -R5, 0xb9600000, !PT ;  /* 0xb960000008087446 */ /* 0x000fc80007800905 */
[----:B------:R-:W-:-:S05]  /*0790*/  VIMNMX R8, PT, PT, R8, 0x46a00000, PT ;  /* 0x46a0000008087848 */ /* 0x000fca0003fe0100 */
[----:B------:R-:W-:-:S04]  /*07a0*/  IMAD.IADD R12, R8, 0x1, -R9 ;  /* 0x00000001080c7824 */ /* 0x000fc800078e0a09 */
[----:B------:R-:W-:-:S06]  /*07b0*/  VIADD R5, R12, 0x7fe00000 ;  /* 0x7fe000000c057836 */ /* 0x000fcc0000000000 */
[----:B------:R-:W-:-:S10]  /*07c0*/  DMUL R8, R10, R4 ;  /* 0x000000040a087228 */ /* 0x000fd40000000000 */
[----:B------:R-:W-:-:S13]  /*07d0*/  FSETP.GTU.AND P0, PT, |R9|, 1.469367938527859385e-39, PT ;  /* 0x001000000900780b */ /* 0x000fda0003f0c200 */
[----:B------:R-:W-:Y:S05]  /*07e0*/  @P0 BRA `(.L_x_4) ;  /* 0x0000000000880947 */ /* 0x000fea0003800000 */
[----:B------:R-:W-:Y:S01]  /*07f0*/  DFMA R2, R10, -R2, R6 ;  /* 0x800000020a02722b */ /* 0x000fe20000000006 */
[----:B------:R-:W-:-:S09]  /*0800*/  MOV R4, RZ ;  /* 0x000000ff00047202 */ /* 0x000fd20000000f00 */
[C---:B------:R-:W-:Y:S02]  /*0810*/  FSETP.NEU.AND P0, PT, R3.reuse, RZ, PT ;  /* 0x000000ff0300720b */ /* 0x040fe40003f0d000 */
[----:B------:R-:W-:-:S04]  /*0820*/  LOP3.LUT R2, R3, 0x40180000, RZ, 0x3c, !PT ;  /* 0x4018000003027812 */ /* 0x000fc800078e3cff */
[----:B------:R-:W-:-:S04]  /*0830*/  LOP3.LUT R7, R2, 0x80000000, RZ, 0xc0, !PT ;  /* 0x8000000002077812 */ /* 0x000fc800078ec0ff */
[----:B------:R-:W-:-:S03]  /*0840*/  LOP3.LUT R5, R7, R5, RZ, 0xfc, !PT ;  /* 0x0000000507057212 */ /* 0x000fc600078efcff */
[----:B------:R-:W-:Y:S05]  /*0850*/  @!P0 BRA `(.L_x_4) ;  /* 0x00000000006c8947 */ /* 0x000fea0003800000 */
[----:B------:R-:W-:Y:S01]  /*0860*/  IMAD.MOV R3, RZ, RZ, -R12 ;  /* 0x000000ffff037224 */ /* 0x000fe200078e0a0c */
[----:B------:R-:W-:Y:S01]  /*0870*/  DMUL.RP R4, R10, R4 ;  /* 0x000000040a047228 */ /* 0x000fe20000008000 */
[----:B------:R-:W-:-:S06]  /*0880*/  IMAD.MOV.U32 R2, RZ, RZ, RZ ;  /* 0x000000ffff027224 */ /* 0x000fcc00078e00ff */
[----:B------:R-:W-:-:S03]  /*0890*/  DFMA R2, R8, -R2, R10 ;  /* 0x800000020802722b */ /* 0x000fc6000000000a */
[----:B------:R-:W-:-:S03]  /*08a0*/  LOP3.LUT R7, R5, R7, RZ, 0x3c, !PT ;  /* 0x0000000705077212 */ /* 0x000fc600078e3cff */
[----:B------:R-:W-:-:S04]  /*08b0*/  IADD3 R2, PT, PT, -R12, -0x43300000, RZ ;  /* 0xbcd000000c027810 */ /* 0x000fc80007ffe1ff */
[----:B------:R-:W-:-:S04]  /*08c0*/  FSETP.NEU.AND P0, PT, |R3|, R2, PT ;  /* 0x000000020300720b */ /* 0x000fc80003f0d200 */
[----:B------:R-:W-:Y:S02]  /*08d0*/  FSEL R8, R4, R8, !P0 ;  /* 0x0000000804087208 */ /* 0x000fe40004000000 */
[----:B------:R-:W-:Y:S01]  /*08e0*/  FSEL R9, R7, R9, !P0 ;  /* 0x0000000907097208 */ /* 0x000fe20004000000 */
[----:B------:R-:W-:Y:S06]  /*08f0*/  BRA `(.L_x_4) ;  /* 0x0000000000447947 */ /* 0x000fec0003800000 */
.L_x_3:
[----:B------:R-:W-:-:S14]  /*0900*/  DSETP.NAN.AND P0, PT, R4, R4, PT ;  /* 0x000000040400722a */ /* 0x000fdc0003f08000 */
[----:B------:R-:W-:Y:S05]  /*0910*/  @P0 BRA `(.L_x_5) ;  /* 0x0000000000340947 */ /* 0x000fea0003800000 */
[----:B------:R-:W-:Y:S01]  /*0920*/  ISETP.NE.AND P0, PT, R16, R17, PT ;  /* 0x000000111000720c */ /* 0x000fe20003f05270 */
[----:B------:R-:W-:Y:S02]  /*0930*/  IMAD.MOV.U32 R8, RZ, RZ, 0x0 ;  /* 0x00000000ff087424 */ /* 0x000fe400078e00ff */
[----:B------:R-:W-:-:S10]  /*0940*/  IMAD.MOV.U32 R9, RZ, RZ, -0x80000 ;  /* 0xfff80000ff097424 */ /* 0x000fd400078e00ff */
[----:B------:R-:W-:Y:S05]  /*0950*/  @!P0 BRA `(.L_x_4) ;  /* 0x00000000002c8947 */ /* 0x000fea0003800000 */
[----:B------:R-:W-:Y:S02]  /*0960*/  ISETP.NE.AND P0, PT, R16, 0x7ff00000, PT ;  /* 0x7ff000001000780c */ /* 0x000fe40003f05270 */
[----:B------:R-:W-:Y:S02]  /*0970*/  LOP3.LUT R4, R5, 0x40180000, RZ, 0x3c, !PT ;  /* 0x4018000005047812 */ /* 0x000fe400078e3cff */
[----:B------:R-:W-:Y:S02]  /*0980*/  ISETP.EQ.OR P0, PT, R17, RZ, !P0 ;  /* 0x000000ff1100720c */ /* 0x000fe40004702670 */
[----:B------:R-:W-:-:S11]  /*0990*/  LOP3.LUT R9, R4, 0x80000000, RZ, 0xc0, !PT ;  /* 0x8000000004097812 */ /* 0x000fd600078ec0ff */
[----:B------:R-:W-:Y:S01]  /*09a0*/  @P0 LOP3.LUT R2, R9, 0x7ff00000, RZ, 0xfc, !PT ;  /* 0x7ff0000009020812 */ /* 0x000fe200078efcff */
[----:B------:R-:W-:Y:S01]  /*09b0*/  @!P0 IMAD.MOV.U32 R8, RZ, RZ, RZ ;  /* 0x000000ffff088224 */ /* 0x000fe200078e00ff */
[----:B------:R-:W-:-:S03]  /*09c0*/  @P0 MOV R8, RZ ;  /* 0x000000ff00080202 */ /* 0x000fc60000000f00 */
[----:B------:R-:W-:Y:S01]  /*09d0*/  @P0 IMAD.MOV.U32 R9, RZ, RZ, R2 ;  /* 0x000000ffff090224 */ /* 0x000fe200078e0002 */
[----:B------:R-:W-:Y:S06]  /*09e0*/  BRA `(.L_x_4) ;  /* 0x0000000000087947 */ /* 0x000fec0003800000 */
.L_x_5:
[----:B------:R-:W-:Y:S01]  /*09f0*/  LOP3.LUT R9, R5, 0x80000, RZ, 0xfc, !PT ;  /* 0x0008000005097812 */ /* 0x000fe200078efcff */
[----:B------:R-:W-:-:S07]  /*0a00*/  IMAD.MOV.U32 R8, RZ, RZ, R4 ;  /* 0x000000ffff087224 */ /* 0x000fce00078e0004 */
.L_x_4:
[----:B------:R-:W-:Y:S05]  /*0a10*/  BSYNC.RECONVERGENT B1 ;  /* 0x0000000000017941 */ /* 0x000fea0003800200 */
.L_x_2:
[----:B------:R-:W-:Y:S02]  /*0a20*/  IMAD.MOV.U32 R2, RZ, RZ, R0 ;  /* 0x000000ffff027224 */ /* 0x000fe400078e0000 */
[----:B------:R-:W-:-:S04]  /*0a30*/  IMAD.MOV.U32 R3, RZ, RZ, 0x0 ;  /* 0x00000000ff037424 */ /* 0x000fc800078e00ff */
[----:B------:R-:W-:Y:S05]  /*0a40*/  RET.REL.NODEC R2 `(_Z4fCalPA128_dS0_) ;  /* 0xfffffff4026c7950 */ /* 0x000fea0003c3ffff */
.L_x_6:
[----:B------:R-:W-:-:S00]  /*0a50*/  BRA `(.L_x_6) ;  /* 0xfffffffc00fc7947 */ /* 0x000fc0000383ffff */
[----:B------:R-:W-:-:S00]  /*0a60*/  NOP ;  /* 0x0000000000007918 */ /* 0x000fc00000000000 */
        /* <DEDUP_REMOVED lines=9> */
.L_x_21:


//--------------------- .text._Z4cCalPA128_dS0_   --------------------------
	.section	.text._Z4cCalPA128_dS0_,"ax",@progbits
	.align	128
        .global         _Z4cCalPA128_dS0_
        .type           _Z4cCalPA128_dS0_,@function
        .size           _Z4cCalPA128_dS0_,(.L_x_23 - _Z4cCalPA128_dS0_)
        .other          _Z4cCalPA128_dS0_,@"STO_CUDA_ENTRY STV_DEFAULT"
_Z4cCalPA128_dS0_:
.text._Z4cCalPA128_dS0_:
[----:B------:R-:W-:Y:S01]  /*0000*/  LDC R1, c[0x0][0x37c] ;  /* 0x0000df00ff017b82 */ /* 0x000fe20000000800 */
[----:B------:R-:W0:Y:S07]  /*0010*/  S2R R2, SR_CTAID.X ;  /* 0x0000000000027919 */ /* 0x000e2e0000002500 */
[----:B------:R-:W0:Y:S01]  /*0020*/  LDC.64 R4, c[0x0][0x380] ;  /* 0x0000e000ff047b82 */ /* 0x000e220000000a00 */
[----:B------:R-:W1:Y:S01]  /*0030*/  LDCU.64 UR4, c[0x0][0x358] ;  /* 0x00006b00ff0477ac */ /* 0x000e620008000a00 */
[----:B------:R-:W2:Y:S01]  /*0040*/  S2R R3, SR_TID.X ;  /* 0x0000000000037919 */ /* 0x000ea20000002100 */
[----:B0-----:R-:W-:-:S04]  /*0050*/  IMAD.WIDE.U32 R4, R2, 0x400, R4 ;  /* 0x0000040002047825 */ /* 0x001fc800078e0004 */
[----:B--2---:R-:W-:-:S06]  /*0060*/  IMAD.WIDE.U32 R6, R3, 0x8, R4 ;  /* 0x0000000803067825 */ /* 0x004fcc00078e0004 */
[----:B-1----:R-:W2:Y:S01]  /*0070*/  LDG.E.64 R6, desc[UR4][R6.64] ;  /* 0x0000000406067981 */ /* 0x002ea2000c1e1b00 */
[----:B------:R-:W-:Y:S01]  /*0080*/  BSSY.RECONVERGENT B0, `(.L_x_7) ;  /* 0x0000005000007945 */ /* 0x000fe20003800200 */
[----:B------:R-:W-:Y:S01]  /*0090*/  MOV R0, 0xd0 ;  /* 0x000000d000007802 */ /* 0x000fe20000000f00 */
[----:B--2---:R-:W-:-:S08]  /*00a0*/  DADD R8, -R6, 1 ;  /* 0x3ff0000006087429 */ /* 0x004fd00000000100 */
[----:B------:R-:W-:-:S11]  /*00b0*/  DADD R22, -RZ, |R8| ;  /* 0x00000000ff167229 */ /* 0x000fd60000000508 */
[----:B------:R-:W-:Y:S05]  /*00c0*/  CALL.REL.NOINC `($_Z4cCalPA128_dS0_$__internal_accurate_pow) ;  /* 0x0000000c00207944 */ /* 0x000fea0003c00000 */
[----:B------:R-:W-:Y:S05]  /*00d0*/  BSYNC.RECONVERGENT B0 ;  /* 0x0000000000007941 */ /* 0x000fea0003800200 */
.L_x_7:
[C---:B------:R-:W-:Y:S01]  /*00e0*/  DADD R10, R8.reuse, 2 ;  /* 0x40000000080a7429 */ /* 0x040fe20000000000 */
[----:B------:R-:W-:Y:S01]  /*00f0*/  BSSY.RECONVERGENT B0, `(.L_x_8) ;  /* 0x0000010000007945 */ /* 0x000fe20003800200 */
[C---:B------:R-:W-:Y:S02]  /*0100*/  DSETP.NEU.AND P1, PT, R8.reuse, RZ, PT ;  /* 0x000000ff0800722a */ /* 0x040fe40003f2d000 */
[----:B------:R-:W-:Y:S02]  /*0110*/  DADD R22, -RZ, |R6| ;  /* 0x00000000ff167229 */ /* 0x000fe40000000506 */
[----:B------:R-:W-:-:S04]  /*0120*/  DSETP.NEU.AND P0, PT, R8, 1, PT ;  /* 0x3ff000000800742a */ /* 0x000fc80003f0d000 */
[----:B------:R-:W-:Y:S01]  /*0130*/  LOP3.LUT R10, R11, 0x7ff00000, RZ, 0xc0, !PT ;  /* 0x7ff000000b0a7812 */ /* 0x000fe200078ec0ff */
[----:B------:R-:W-:-:S03]  /*0140*/  IMAD.MOV.U32 R11, RZ, RZ, R17 ;  /* 0x000000ffff0b7224 */ /* 0x000fc600078e0011 */
[----:B------:R-:W-:Y:S01]  /*0150*/  ISETP.NE.AND P2, PT, R10, 0x7ff00000, PT ;  /* 0x7ff000000a00780c */ /* 0x000fe20003f45270 */
[----:B------:R-:W-:Y:S01]  /*0160*/  IMAD.MOV.U32 R10, RZ, RZ, R16 ;  /* 0x000000ffff0a7224 */ /* 0x000fe200078e0010 */
[----:B------:R-:W-:-:S11]  /*0170*/  @!P1 CS2R R10, SRZ ;  /* 0x00000000000a9805 */ /* 0x000fd6000001ff00 */
[----:B------:R-:W-:Y:S05]  /*0180*/  @P2 BRA `(.L_x_9) ;  /* 0x0000000000182947 */ /* 0x000fea0003800000 */
[----:B------:R-:W-:-:S14]  /*0190*/  DSETP.NAN.AND P1, PT, R8, R8, PT ;  /* 0x000000080800722a */ /* 0x000fdc0003f28000 */
[----:B------:R-:W-:Y:S01]  /*01a0*/  @P1 DADD R10, R8, 2 ;  /* 0x40000000080a1429 */ /* 0x000fe20000000000 */
[----:B------:R-:W-:Y:S10]  /*01b0*/  @P1 BRA `(.L_x_9) ;  /* 0x00000000000c1947 */ /* 0x000ff40003800000 */
[----:B------:R-:W-:-:S14]  /*01c0*/  DSETP.NEU.AND P1, PT, |R8|, +INF , PT ;  /* 0x7ff000000800742a */ /* 0x000fdc0003f2d200 */
[----:B------:R-:W-:Y:S02]  /*01d0*/  @!P1 IMAD.MOV.U32 R10, RZ, RZ, 0x0 ;  /* 0x00000000ff0a9424 */ /* 0x000fe400078e00ff */
[----:B------:R-:W-:-:S07]  /*01e0*/  @!P1 IMAD.MOV.U32 R11, RZ, RZ, 0x7ff00000 ;  /* 0x7ff00000ff0b9424 */ /* 0x000fce00078e00ff */
.L_x_9:
[----:B------:R-:W-:Y:S05]  /*01f0*/  BSYNC.RECONVERGENT B0 ;  /* 0x0000000000007941 */ /* 0x000fea0003800200 */
.L_x_8:
[----:B------:R-:W-:Y:S01]  /*0200*/  BSSY.RECONVERGENT B0, `(.L_x_10) ;  /* 0x0000005000007945 */ /* 0x000fe20003800200 */
[----:B------:R-:W-:Y:S02]  /*0210*/  FSEL R10, R10, RZ, P0 ;  /* 0x000000ff0a0a7208 */ /* 0x000fe40000000000 */
[----:B------:R-:W-:Y:S02]  /*0220*/  FSEL R11, R11, 1.875, P0 ;  /* 0x3ff000000b0b7808 */ /* 0x000fe40000000000 */
[----:B------:R-:W-:-:S07]  /*0230*/  MOV R0, 0x250 ;  /* 0x0000025000007802 */ /* 0x000fce0000000f00 */
[----:B------:R-:W-:Y:S05]  /*0240*/  CALL.REL.NOINC `($_Z4cCalPA128_dS0_$__internal_accurate_pow) ;  /* 0x0000000800c07944 */ /* 0x000fea0003c00000 */
[----:B------:R-:W-:Y:S05]  /*0250*/  BSYNC.RECONVERGENT B0 ;  /* 0x0000000000007941 */ /* 0x000fea0003800200 */
.L_x_10:
[C---:B------:R-:W-:Y:S01]  /*0260*/  DADD R12, R6.reuse, 2 ;  /* 0x40000000060c7429 */ /* 0x040fe20000000000 */
[----:B------:R-:W-:Y:S01]  /*0270*/  BSSY.RECONVERGENT B0, `(.L_x_11) ;  /* 0x000000c000007945 */ /* 0x000fe20003800200 */
[----:B------:R-:W-:-:S08]  /*0280*/  DSETP.NEU.AND P0, PT, R6, RZ, PT ;  /* 0x000000ff0600722a */ /* 0x000fd00003f0d000 */
[----:B------:R-:W-:-:S04]  /*0290*/  LOP3.LUT R12, R13, 0x7ff00000, RZ, 0xc0, !PT ;  /* 0x7ff000000d0c7812 */ /* 0x000fc800078ec0ff */
[----:B------:R-:W-:Y:S02]  /*02a0*/  ISETP.NE.AND P1, PT, R12, 0x7ff00000, PT ;  /* 0x7ff000000c00780c */ /* 0x000fe40003f25270 */
        /* <DEDUP_REMOVED lines=8> */
.L_x_12:
[----:B------:R-:W-:Y:S05]  /*0330*/  BSYNC.RECONVERGENT B0 ;  /* 0x0000000000007941 */ /* 0x000fea0003800200 */
.L_x_11:
[----:B------:R-:W0:Y:S01]  /*0340*/  LDCU.64 UR6, c[0x0][0x380] ;  /* 0x00007000ff0677ac */ /* 0x000e220008000a00 */
[----:B------:R-:W-:Y:S02]  /*0350*/  IMAD.SHL.U32 R0, R2, 0x400, RZ ;  /* 0x0000040002007824 */ /* 0x000fe400078e00ff */
[----:B------:R-:W-:Y:S02]  /*0360*/  IMAD.SHL.U32 R12, R3, 0x8, RZ ;  /* 0x00000008030c7824 */ /* 0x000fe400078e00ff */
[----:B------:R-:W-:Y:S02]  /*0370*/  VIADD R13, R0, 0x400 ;  /* 0x00000400000d7836 */ /* 0x000fe40000000000 */
[----:B------:R-:W-:-:S03]  /*0380*/  VIADD R25, R12, 0xfffffff8 ;  /* 0xfffffff80c197836 */ /* 0x000fc60000000000 */
[----:B------:R-:W-:Y:S02]  /*0390*/  LOP3.LUT R13, R13, 0x1fc00, RZ, 0xc0, !PT ;  /* 0x0001fc000d0d7812 */ /* 0x000fe400078ec0ff */
[----:B------:R-:W-:Y:S01]  /*03a0*/  LOP3.LUT R25, R25, 0x3f8, RZ, 0xc0, !PT ;  /* 0x000003f819197812 */ /* 0x000fe200078ec0ff */
[----:B------:R-:W-:-:S03]  /*03b0*/  VIADD R0, R0, 0xfffffc00 ;  /* 0xfffffc0000007836 */ /* 0x000fc60000000000 */
[----:B------:R-:W-:Y:S02]  /*03c0*/  IADD3 R20, P0, PT, R4, R25, RZ ;  /* 0x0000001904147210 */ /* 0x000fe40007f1e0ff */
[----:B0-----:R-:W-:Y:S02]  /*03d0*/  IADD3 R14, P1, PT, R13, UR6, RZ ;  /* 0x000000060d0e7c10 */ /* 0x001fe4000ff3e0ff */
[----:B------:R-:W-:Y:S01]  /*03e0*/  IADD3 R13, PT, PT, R12, 0x8, RZ ;  /* 0x000000080c0d7810 */ /* 0x000fe20007ffe0ff */
[----:B------:R-:W-:Y:S02]  /*03f0*/  IMAD.X R21, RZ, RZ, R5, P0 ;  /* 0x000000ffff157224 */ /* 0x000fe400000e0605 */
[----:B------:R-:W-:Y:S01]  /*0400*/  IMAD.X R15, RZ, RZ, UR7, P1 ;  /* 0x00000007ff0f7e24 */ /* 0x000fe200088e06ff */
[----:B------:R-:W-:Y:S01]  /*0410*/  LOP3.LUT R13, R13, 0x3f8, RZ, 0xc0, !PT ;  /* 0x000003f80d0d7812 */ /* 0x000fe200078ec0ff */
[----:B------:R-:W-:Y:S01]  /*0420*/  IMAD.WIDE.U32 R18, R3, 0x8, R14 ;  /* 0x0000000803127825 */ /* 0x000fe200078e000e */
[----:B------:R-:W-:Y:S01]  /*0430*/  LOP3.LUT R0, R0, 0x1fc00, RZ, 0xc0, !PT ;  /* 0x0001fc0000007812 */ /* 0x000fe200078ec0ff */
[----:B------:R-:W2:Y:S01]  /*0440*/  LDG.E.64 R20, desc[UR4][R20.64] ;  /* 0x0000000414147981 */ /* 0x000ea2000c1e1b00 */
[----:B------:R-:W-:-:S02]  /*0450*/  IADD3 R22, P0, PT, R4, R13, RZ ;  /* 0x0000000d04167210 */ /* 0x000fc40007f1e0ff */
[----:B------:R-:W-:Y:S01]  /*0460*/  IADD3 R4, P1, PT, R0, UR6, RZ ;  /* 0x0000000600047c10 */ /* 0x000fe2000ff3e0ff */
[----:B------:R-:W2:Y:S02]  /*0470*/  LDG.E.64 R18, desc[UR4][R18.64] ;  /* 0x0000000412127981 */ /* 0x000ea4000c1e1b00 */
[----:B------:R-:W-:Y:S01]  /*0480*/  IMAD.X R23, RZ, RZ, R5, P0 ;  /* 0x000000ffff177224 */ /* 0x000fe200000e0605 */
[-C--:B------:R-:W-:Y:S01]  /*0490*/  IADD3 R26, P0, PT, R14, R25.reuse, RZ ;  /* 0x000000190e1a7210 */ /* 0x080fe20007f1e0ff */
[----:B------:R-:W-:Y:S01]  /*04a0*/  IMAD.X R5, RZ, RZ, UR7, P1 ;  /* 0x00000007ff057e24 */ /* 0x000fe200088e06ff */
[----:B------:R-:W-:-:S03]  /*04b0*/  IADD3 R24, P1, PT, R4, R25, RZ ;  /* 0x0000001904187210 */ /* 0x000fc60007f3e0ff */
[----:B------:R-:W-:Y:S01]  /*04c0*/  IMAD.X R27, RZ, RZ, R15, P0 ;  /* 0x000000ffff1b7224 */ /* 0x000fe200000e060f */
[----:B------:R-:W3:Y:S01]  /*04d0*/  LDG.E.64 R22, desc[UR4][R22.64] ;  /* 0x0000000416167981 */ /* 0x000ee2000c1e1b00 */
[----:B------:R-:W-:Y:S01]  /*04e0*/  IMAD.X R25, RZ, RZ, R5, P1 ;  /* 0x000000ffff197224 */ /* 0x000fe200008e0605 */
[----:B------:R-:W-:-:S03]  /*04f0*/  IADD3 R14, P0, PT, R13, R14, RZ ;  /* 0x0000000e0d0e7210 */ /* 0x000fc60007f1e0ff */
[----:B------:R-:W4:Y:S04]  /*0500*/  LDG.E.64 R26, desc[UR4][R26.64] ;  /* 0x000000041a1a7981 */ /* 0x000f28000c1e1b00 */
[----:B------:R-:W4:Y:S01]  /*0510*/  LDG.E.64 R24, desc[UR4][R24.64] ;  /* 0x0000000418187981 */ /* 0x000f22000c1e1b00 */
[----:B------:R-:W-:Y:S01]  /*0520*/  IMAD.X R15, RZ, RZ, R15, P0 ;  /* 0x000000ffff0f7224 */ /* 0x000fe200000e060f */
[----:B------:R-:W-:-:S05]  /*0530*/  IADD3 R12, P0, PT, R4, R13, RZ ;  /* 0x0000000d040c7210 */ /* 0x000fca0007f1e0ff */
[----:B------:R-:W5:Y:S01]  /*0540*/  LDG.E.64 R14, desc[UR4][R14.64] ;  /* 0x000000040e0e7981 */ /* 0x000f62000c1e1b00 */
[--C-:B------:R-:W-:Y:S02]  /*0550*/  IMAD.X R13, RZ, RZ, R5.reuse, P0 ;  /* 0x000000ffff0d7224 */ /* 0x100fe400000e0605 */
[----:B------:R-:W-:-:S04]  /*0560*/  IMAD.WIDE.U32 R4, R3, 0x8, R4 ;  /* 0x0000000803047825 */ /* 0x000fc800078e0004 */
[----:B------:R-:W5:Y:S04]  /*0570*/  LDG.E.64 R12, desc[UR4][R12.64] ;  /* 0x000000040c0c7981 */ /* 0x000f68000c1e1b00 */
[----:B------:R-:W5:Y:S01]  /*0580*/  LDG.E.64 R4, desc[UR4][R4.64] ;  /* 0x0000000404047981 */ /* 0x000f62000c1e1b00 */
[----:B------:R-:W-:Y:S02]  /*0590*/  DADD R16, R16, R16 ;  /* 0x0000000010107229 */ /* 0x000fe40000000010 */
[----:B------:R-:W-:Y:S01]  /*05a0*/  DSETP.NEU.AND P0, PT, R6, 1, PT ;  /* 0x3ff000000600742a */ /* 0x000fe20003f0d000 */
[----:B------:R-:W-:Y:S01]  /*05b0*/  BSSY.RECONVERGENT B0, `(.L_x_13) ;  /* 0x0000022000007945 */ /* 0x000fe20003800200 */
[----:B--2---:R-:W-:Y:S01]  /*05c0*/  DADD R18, R20, R18 ;  /* 0x0000000014127229 */ /* 0x004fe20000000012 */
[----:B------:R-:W0:Y:S01]  /*05d0*/  MUFU.RCP64H R21, -6 ;  /* 0xc018000000157908 */ /* 0x000e220000001800 */
[----:B------:R-:W-:-:S06]  /*05e0*/  IMAD.MOV.U32 R20, RZ, RZ, 0x1 ;  /* 0x00000001ff147424 */ /* 0x000fcc00078e00ff */
[----:B---3--:R-:W-:Y:S01]  /*05f0*/  DADD R22, R22, R18 ;  /* 0x0000000016167229 */ /* 0x008fe20000000012 */
[----:B------:R-:W-:Y:S02]  /*0600*/  IMAD.MOV.U32 R18, RZ, RZ, 0x0 ;  /* 0x00000000ff127424 */ /* 0x000fe400078e00ff */
[----:B------:R-:W-:Y:S01]  /*0610*/  IMAD.MOV.U32 R19, RZ, RZ, 0x40180000 ;  /* 0x40180000ff137424 */ /* 0x000fe200078e00ff */
[----:B----4-:R-:W-:-:S05]  /*0620*/  DADD R26, R26, R24 ;  /* 0x000000001a1a7229 */ /* 0x010fca0000000018 */
[----:B0-----:R-:W-:-:S03]  /*0630*/  DFMA R24, R20, R18, 1 ;  /* 0x3ff000001418742b */ /* 0x001fc60000000012 */
[----:B-----5:R-:W-:-:S05]  /*0640*/  DADD R14, R14, R26 ;  /* 0x000000000e0e7229 */ /* 0x020fca000000001a */
[----:B------:R-:W-:-:S03]  /*0650*/  DFMA R24, R24, R24, R24 ;  /* 0x000000181818722b */ /* 0x000fc60000000018 */
[----:B------:R-:W-:-:S05]  /*0660*/  DADD R12, R12, R14 ;  /* 0x000000000c0c7229 */ /* 0x000fca000000000e */
[----:B------:R-:W-:Y:S02]  /*0670*/  DFMA R20, R20, R24, R20 ;  /* 0x000000181414722b */ /* 0x000fe40000000014 */
[----:B------:R-:W-:-:S06]  /*0680*/  DADD R4, R4, R22 ;  /* 0x0000000004047229 */ /* 0x000fcc0000000016 */
[----:B------:R-:W-:Y:S02]  /*0690*/  DFMA R18, R20, R18, 1 ;  /* 0x3ff000001412742b */ /* 0x000fe40000000012 */
[----:B------:R-:W-:-:S06]  /*06a0*/  DFMA R12, R4, 4, R12 ;  /* 0x40100000040c782b */ /* 0x000fcc000000000c */
[----:B------:R-:W-:Y:S02]  /*06b0*/  DFMA R18, R20, R18, R20 ;  /* 0x000000121412722b */ /* 0x000fe40000000014 */
[----:B------:R-:W-:-:S08]  /*06c0*/  DFMA R12, R6, -20, R12 ;  /* 0xc0340000060c782b */ /* 0x000fd0000000000c */
[----:B------:R-:W-:-:S08]  /*06d0*/  DMUL R4, R12, R18 ;  /* 0x000000120c047228 */ /* 0x000fd00000000000 */
[----:B------:R-:W-:-:S08]  /*06e0*/  DFMA R14, R4, 6, R12 ;  /* 0x40180000040e782b */ /* 0x000fd0000000000c */
[----:B------:R-:W-:Y:S01]  /*06f0*/  DFMA R4, R18, R14, R4 ;  /* 0x0000000e1204722b */ /* 0x000fe20000000004 */
[----:B------:R-:W-:Y:S02]  /*0700*/  FSETP.GEU.AND P1, PT, |R13|, 6.5827683646048100446e-37, PT ;  /* 0x036000000d00780b */ /* 0x000fe40003f2e200 */
[----:B------:R-:W-:Y:S02]  /*0710*/  FSEL R14, R16, RZ, P0 ;  /* 0x000000ff100e7208 */ /* 0x000fe40000000000 */
[----:B------:R-:W-:-:S05]  /*0720*/  FSEL R15, R17, 2, P0 ;  /* 0x40000000110f7808 */ /* 0x000fca0000000000 */
[----:B------:R-:W-:-:S05]  /*0730*/  FFMA R0, RZ, -2.375, R5 ;  /* 0xc0180000ff007823 */ /* 0x000fca0000000005 */
[----:B------:R-:W-:Y:S01]  /*0740*/  FSETP.GT.AND P0, PT, |R0|, 1.469367938527859385e-39, PT ;  /* 0x001000000000780b */ /* 0x000fe20003f04200 */
[----:B------:R-:W-:Y:S02]  /*0750*/  DADD R6, R6, R6 ;  /* 0x0000000006067229 */ /* 0x000fe40000000006 */
[----:B------:R-:W-:-:S08]  /*0760*/  DMUL R8, R8, R14 ;  /* 0x0000000e08087228 */ /* 0x000fd00000000000 */
[----:B------:R-:W-:Y:S02]  /*0770*/  DFMA R10, R6, R10, -R8 ;  /* 0x0000000a060a722b */ /* 0x000fe40000000808 */
[----:B------:R-:W-:Y:S09]  /*0780*/  @P0 BRA P1, `(.L_x_14) ;  /* 0x0000000000100947 */ /* 0x000ff20000800000 */
[----:B------:R-:W-:-:S07]  /*0790*/  MOV R0, 0x7b0 ;  /* 0x000007b000007802 */ /* 0x000fce0000000f00 */
[----:B------:R-:W-:Y:S05]  /*07a0*/  CALL.REL.NOINC `($__internal_1_$__cuda_sm20_div_rn_f64_full) ;  /* 0x00000000002c7944 */ /* 0x000fea0003c00000 */
[----:B------:R-:W-:Y:S01]  /*07b0*/  MOV R4, R8 ;  /* 0x0000000800047202 */ /* 0x000fe20000000f00 */
[----:B------:R-:W-:-:S07]  /*07c0*/  IMAD.MOV.U32 R5, RZ, RZ, R9 ;  /* 0x000000ffff057224 */ /* 0x000fce00078e0009 */
.L_x_14:
[----:B------:R-:W-:Y:S05]  /*07d0*/  BSYNC.RECONVERGENT B0 ;  /* 0x0000000000007941 */ /* 0x000fea0003800200 */
.L_x_13:
[----:B------:R-:W0:Y:S01]  /*07e0*/  LDC.64 R6, c[0x0][0x388] ;  /* 0x0000e200ff067b82 */ /* 0x000e220000000a00 */
[----:B------:R-:W-:Y:S01]  /*07f0*/  UMOV UR6, 0x9999999a ;  /* 0x9999999a00067882 */ /* 0x000fe20000000000 */
[----:B------:R-:W-:Y:S02]  /*0800*/  UMOV UR7, 0x3fd99999 ;  /* 0x3fd9999900077882 */ /* 0x000fe40000000000 */
[----:B------:R-:W-:Y:S01]  /*0810*/  DFMA R10, R4, UR6, R10 ;  /* 0x00000006040a7c2b */ /* 0x000fe2000800000a */
[----:B0-----:R-:W-:-:S04]  /*0820*/  IMAD.WIDE.U32 R6, R2, 0x400, R6 ;  /* 0x0000040002067825 */ /* 0x001fc800078e0006 */
[----:B------:R-:W-:-:S05]  /*0830*/  IMAD.WIDE.U32 R6, R3, 0x8, R6 ;  /* 0x0000000803067825 */ /* 0x000fca00078e0006 */
[----:B------:R-:W-:Y:S01]  /*0840*/  STG.E.64 desc[UR4][R6.64], R10 ;  /* 0x0000000a06007986 */ /* 0x000fe2000c101b04 */
[----:B------:R-:W-:Y:S05]  /*0850*/  EXIT ;  /* 0x000000000000794d */ /* 0x000fea0003800000 */
        .weak           $__internal_1_$__cuda_sm20_div_rn_f64_full
        .type           $__internal_1_$__cuda_sm20_div_rn_f64_full,@function
        .size           $__internal_1_$__cuda_sm20_div_rn_f64_full,($_Z4cCalPA128_dS0_$__internal_accurate_pow - $__internal_1_$__cuda_sm20_div_rn_f64_full)
$__internal_1_$__cuda_sm20_div_rn_f64_full:
[----:B------:R-:W-:Y:S01]  /*0860*/  IMAD.MOV.U32 R5, RZ, RZ, -0x40080000 ;  /* 0xbff80000ff057424 */ /* 0x000fe200078e00ff */
[----:B------:R-:W-:Y:S01]  /*0870*/  FSETP.GEU.AND P1, PT, |R13|, 1.469367938527859385e-39, PT ;  /* 0x001000000d00780b */ /* 0x000fe20003f2e200 */
[----:B------:R-:W-:Y:S01]  /*0880*/  IMAD.MOV.U32 R4, RZ, RZ, 0x0 ;  /* 0x00000000ff047424 */ /* 0x000fe200078e00ff */
[----:B------:R-:W-:Y:S01]  /*0890*/  BSSY.RECONVERGENT B1, `(.L_x_15) ;  /* 0x0000048000017945 */ /* 0x000fe20003800200 */
[----:B------:R-:W0:Y:S01]  /*08a0*/  MUFU.RCP64H R7, R5 ;  /* 0x0000000500077308 */ /* 0x000e220000001800 */
[----:B------:R-:W-:Y:S02]  /*08b0*/  IMAD.MOV.U32 R6, RZ, RZ, 0x1 ;  /* 0x00000001ff067424 */ /* 0x000fe400078e00ff */
[----:B------:R-:W-:-:S05]  /*08c0*/  IMAD.MOV.U32 R21, RZ, RZ, 0x40100000 ;  /* 0x40100000ff157424 */ /* 0x000fca00078e00ff */
[----:B------:R-:W-:Y:S01]  /*08d0*/  IADD3 R23, PT, PT, R21, -0x1, RZ ;  /* 0xffffffff15177810 */ /* 0x000fe20007ffe0ff */
        /* <DEDUP_REMOVED lines=34> */
[----:B------:R-:W-:-:S09]  /*0b00*/  IMAD.MOV.U32 R12, RZ, RZ, RZ ;  /* 0x000000ffff0c7224 */ /* 0x000fd200078e00ff */
        /* <DEDUP_REMOVED lines=15> */
.L_x_16:
        /* <DEDUP_REMOVED lines=15> */
.L_x_18:
[----:B------:R-:W-:Y:S01]  /*0cf0*/  LOP3.LUT R9, R13, 0x80000, RZ, 0xfc, !PT ;  /* 0x000800000d097812 */ /* 0x000fe200078efcff */
[----:B------:R-:W-:-:S07]  /*0d00*/  IMAD.MOV.U32 R8, RZ, RZ, R12 ;  /* 0x000000ffff087224 */ /* 0x000fce00078e000c */
.L_x_17:
[----:B------:R-:W-:Y:S05]  /*0d10*/  BSYNC.RECONVERGENT B1 ;  /* 0x0000000000017941 */ /* 0x000fea0003800200 */
.L_x_15:
[----:B------:R-:W-:Y:S02]  /*0d20*/  IMAD.MOV.U32 R4, RZ, RZ, R0 ;  /* 0x000000ffff047224 */ /* 0x000fe400078e0000 */
[----:B------:R-:W-:-:S04]  /*0d30*/  IMAD.MOV.U32 R5, RZ, RZ, 0x0 ;  /* 0x00000000ff057424 */ /* 0x000fc800078e00ff */
[----:B------:R-:W-:Y:S05]  /*0d40*/  RET.REL.NODEC R4 `(_Z4cCalPA128_dS0_) ;  /* 0xfffffff004ac7950 */ /* 0x000fea0003c3ffff */
        .type           $_Z4cCalPA128_dS0_$__internal_accurate_pow,@function
        .size           $_Z4cCalPA128_dS0_$__internal_accurate_pow,(.L_x_23 - $_Z4cCalPA128_dS0_$__internal_accurate_pow)
$_Z4cCalPA128_dS0_$__internal_accurate_pow:
[----:B------:R-:W-:Y:S01]  /*0d50*/  ISETP.GT.U32.AND P0, PT, R23, 0xfffff, PT ;  /* 0x000fffff1700780c */ /* 0x000fe20003f04070 */
[--C-:B------:R-:W-:Y:S01]  /*0d60*/  IMAD.MOV.U32 R12, RZ, RZ, R23.reuse ;  /* 0x000000ffff0c7224 */ /* 0x100fe200078e0017 */
[----:B------:R-:W-:Y:S01]  /*0d70*/  MOV R20, RZ ;  /* 0x000000ff00147202 */ /* 0x000fe20000000f00 */
[----:B------:R-:W-:Y:S01]  /*0d80*/  IMAD.MOV.U32 R14, RZ, RZ, R22 ;  /* 0x000000ffff0e7224 */ /* 0x000fe200078e0016 */
[----:B------:R-:W-:Y:S01]  /*0d90*/  UMOV UR6, 0x7d2cafe2 ;  /* 0x7d2cafe200067882 */ /* 0x000fe20000000000 */
[----:B------:R-:W-:Y:S01]  /*0da0*/  IMAD.MOV.U32 R18, RZ, RZ, 0x41ad3b5a ;  /* 0x41ad3b5aff127424 */ /* 0x000fe200078e00ff */
[----:B------:R-:W-:Y:S01]  /*0db0*/  UMOV UR7, 0x3eb0f5ff ;  /* 0x3eb0f5ff00077882 */ /* 0x000fe20000000000 */
[----:B------:R-:W-:Y:S01]  /*0dc0*/  IMAD.MOV.U32 R19, RZ, RZ, 0x3ed0f5d2 ;  /* 0x3ed0f5d2ff137424 */ /* 0x000fe200078e00ff */
[----:B------:R-:W-:Y:S01]  /*0dd0*/  SHF.R.U32.HI R28, RZ, 0x14, R23 ;  /* 0x00000014ff1c7819 */ /* 0x000fe20000011617 */
[----:B------:R-:W-:Y:S01]  /*0de0*/  UMOV UR8, 0x3b39803f ;  /* 0x3b39803f00087882 */ /* 0x000fe20000000000 */
[----:B------:R-:W-:-:S03]  /*0df0*/  UMOV UR9, 0x3c7abc9e ;  /* 0x3c7abc9e00097882 */ /* 0x000fc60000000000 */
[----:B------:R-:W-:-:S10]  /*0e00*/  @!P0 DMUL R26, R22, 1.80143985094819840000e+16 ;  /* 0x43500000161a8828 */ /* 0x000fd40000000000 */
[----:B------:R-:W-:Y:S01]  /*0e10*/  @!P0 IMAD.MOV.U32 R12, RZ, RZ, R27 ;  /* 0x000000ffff0c8224 */ /* 0x000fe200078e001b */
[----:B------:R-:W-:Y:S01]  /*0e20*/  @!P0 LEA.HI R28, R27, 0xffffffca, RZ, 0xc ;  /* 0xffffffca1b1c8811 */ /* 0x000fe200078f60ff */
[----:B------:R-:W-:-:S03]  /*0e30*/  @!P0 IMAD.MOV.U32 R14, RZ, RZ, R26 ;  /* 0x000000ffff0e8224 */ /* 0x000fc600078e001a */
[----:B------:R-:W-:-:S04]  /*0e40*/  LOP3.LUT R12, R12, 0x800fffff, RZ, 0xc0, !PT ;  /* 0x800fffff0c0c7812 */ /* 0x000fc800078ec0ff */
[----:B------:R-:W-:-:S04]  /*0e50*/  LOP3.LUT R15, R12, 0x3ff00000, RZ, 0xfc, !PT ;  /* 0x3ff000000c0f7812 */ /* 0x000fc800078efcff */
[----:B------:R-:W-:-:S13]  /*0e60*/  ISETP.GE.U32.AND P1, PT, R15, 0x3ff6a09f, PT ;  /* 0x3ff6a09f0f00780c */ /* 0x000fda0003f26070 */
[----:B------:R-:W-:-:S04]  /*0e70*/  @P1 VIADD R13, R15, 0xfff00000 ;  /* 0xfff000000f0d1836 */ /* 0x000fc80000000000 */
[----:B------:R-:W-:-:S06]  /*0e80*/  @P1 IMAD.MOV.U32 R15, RZ, RZ, R13 ;  /* 0x000000ffff0f1224 */ /* 0x000fcc00078e000d */
[C---:B------:R-:W-:Y:S02]  /*0e90*/  DADD R16, R14.reuse, 1 ;  /* 0x3ff000000e107429 */ /* 0x040fe40000000000 */
[----:B------:R-:W-:-:S04]  /*0ea0*/  DADD R14, R14, -1 ;  /* 0xbff000000e0e7429 */ /* 0x000fc80000000000 */
[----:B------:R-:W0:Y:S02]  /*0eb0*/  MUFU.RCP64H R21, R17 ;  /* 0x0000001100157308 */ /* 0x000e240000001800 */
[----:B0-----:R-:W-:-:S08]  /*0ec0*/  DFMA R12, -R16, R20, 1 ;  /* 0x3ff00000100c742b */ /* 0x001fd00000000114 */
[----:B------:R-:W-:-:S08]  /*0ed0*/  DFMA R12, R12, R12, R12 ;  /* 0x0000000c0c0c722b */ /* 0x000fd0000000000c */
[----:B------:R-:W-:-:S08]  /*0ee0*/  DFMA R20, R20, R12, R20 ;  /* 0x0000000c1414722b */ /* 0x000fd00000000014 */
[----:B------:R-:W-:-:S08]  /*0ef0*/  DMUL R12, R14, R20 ;  /* 0x000000140e0c7228 */ /* 0x000fd00000000000 */
[----:B------:R-:W-:-:S08]  /*0f00*/  DFMA R12, R14, R20, R12 ;  /* 0x000000140e0c722b */ /* 0x000fd0000000000c */
[----:B------:R-:W-:-:S08]  /*0f10*/  DMUL R24, R12, R12 ;  /* 0x0000000c0c187228 */ /* 0x000fd00000000000 */
[----:B------:R-:W-:Y:S01]  /*0f20*/  DFMA R16, R24, UR6, R18 ;  /* 0x0000000618107c2b */ /* 0x000fe20008000012 */
[----:B------:R-:W-:Y:S01]  /*0f30*/  UMOV UR6, 0x75488a3f ;  /* 0x75488a3f00067882 */ /* 0x000fe20000000000 */
[----:B------:R-:W-:-:S06]  /*0f40*/  UMOV UR7, 0x3ef3b20a ;  /* 0x3ef3b20a00077882 */ /* 0x000fcc0000000000 */
[----:B------:R-:W-:Y:S01]  /*0f50*/  DFMA R16, R24, R16, UR6 ;  /* 0x0000000618107e2b */ /* 0x000fe20008000010 */
[----:B------:R-:W-:Y:S01]  /*0f60*/  UMOV UR6, 0xe4faecd5 ;  /* 0xe4faecd500067882 */ /* 0x000fe20000000000 */
[----:B------:R-:W-:-:S06]  /*0f70*/  UMOV UR7, 0x3f1745cd ;  /* 0x3f1745cd00077882 */ /* 0x000fcc0000000000 */
[----:B------:R-:W-:Y:S01]  /*0f80*/  DFMA R16, R24, R16, UR6 ;  /* 0x0000000618107e2b */ /* 0x000fe20008000010 */
[----:B------:R-:W-:Y:S01]  /*0f90*/  UMOV UR6, 0x258a578b ;  /* 0x258a578b00067882 */ /* 0x000fe20000000000 */
[----:B------:R-:W-:-:S06]  /*0fa0*/  UMOV UR7, 0x3f3c71c7 ;  /* 0x3f3c71c700077882 */ /* 0x000fcc0000000000 */
[----:B------:R-:W-:Y:S01]  /*0fb0*/  DFMA R18, R24, R16, UR6 ;  /* 0x0000000618127e2b */ /* 0x000fe20008000010 */
[----:B------:R-:W-:Y:S01]  /*0fc0*/  UMOV UR6, 0x9242b910 ;  /* 0x9242b91000067882 */ /* 0x000fe20000000000 */
[----:B------:R-:W-:Y:S01]  /*0fd0*/  UMOV UR7, 0x3f624924 ;  /* 0x3f62492400077882 */ /* 0x000fe20000000000 */
[----:B------:R-:W-:-:S05]  /*0fe0*/  DADD R16, R14, -R12 ;  /* 0x000000000e107229 */ /* 0x000fca000000080c */
[----:B------:R-:W-:Y:S01]  /*0ff0*/  DFMA R18, R24, R18, UR6 ;  /* 0x0000000618127e2b */ /* 0x000fe20008000012 */
[----:B------:R-:W-:Y:S01]  /*1000*/  UMOV UR6, 0x99999dfb ;  /* 0x99999dfb00067882 */ /* 0x000fe20000000000 */
[----:B------:R-:W-:Y:S01]  /*1010*/  UMOV UR7, 0x3f899999 ;  /* 0x3f89999900077882 */ /* 0x000fe20000000000 */
[----:B------:R-:W-:-:S05]  /*1020*/  DADD R16, R16, R16 ;  /* 0x0000000010107229 */ /* 0x000fca0000000010 */
[----:B------:R-:W-:Y:S01]  /*1030*/  DFMA R18, R24, R18, UR6 ;  /* 0x0000000618127e2b */ /* 0x000fe20008000012 */
[----:B------:R-:W-:Y:S01]  /*1040*/  UMOV UR6, 0x55555555 ;  /* 0x5555555500067882 */ /* 0x000fe20000000000 */
[----:B------:R-:W-:Y:S01]  /*1050*/  UMOV UR7, 0x3fb55555 ;  /* 0x3fb5555500077882 */ /* 0x000fe20000000000 */
[----:B------:R-:W-:-:S05]  /*1060*/  DFMA R16, R14, -R12, R16 ;  /* 0x8000000c0e10722b */ /* 0x000fca0000000010 */
[----:B------:R-:W-:-:S03]  /*1070*/  DFMA R14, R24, R18, UR6 ;  /* 0x00000006180e7e2b */ /* 0x000fc60008000012 */
[----:B------:R-:W-:-:S05]  /*1080*/  DMUL R16, R20, R16 ;  /* 0x0000001014107228 */ /* 0x000fca0000000000 */
[----:B------:R-:W-:Y:S01]  /*1090*/  DADD R20, -R14, UR6 ;  /* 0x000000060e147e29 */ /* 0x000fe20008000100 */
[----:B------:R-:W-:Y:S01]  /*10a0*/  UMOV UR6, 0xb9e7b0 ;  /* 0x00b9e7b000067882 */ /* 0x000fe20000000000 */
[----:B------:R-:W-:-:S03]  /*10b0*/  UMOV UR7, 0x3c46a4cb ;  /* 0x3c46a4cb00077882 */ /* 0x000fc60000000000 */
[----:B------:R-:W-:Y:S02]  /*10c0*/  VIADD R23, R17, 0x100000 ;  /* 0x0010000011177836 */ /* 0x000fe40000000000 */
[----:B------:R-:W-:Y:S01]  /*10d0*/  IMAD.MOV.U32 R22, RZ, RZ, R16 ;  /* 0x000000ffff167224 */ /* 0x000fe200078e0010 */
[----:B------:R-:W-:Y:S02]  /*10e0*/  DFMA R18, R24, R18, R20 ;  /* 0x000000121812722b */ /* 0x000fe40000000014 */
[----:B------:R-:W-:-:S06]  /*10f0*/  DMUL R20, R12, R12 ;  /* 0x0000000c0c147228 */ /* 0x000fcc0000000000 */
[----:B------:R-:W-:Y:S01]  /*1100*/  DADD R18, R18, -UR6 ;  /* 0x8000000612127e29 */ /* 0x000fe20008000000 */
[----:B------:R-:W-:Y:S01]  /*1110*/  UMOV UR6, 0x80000000 ;  /* 0x8000000000067882 */ /* 0x000fe20000000000 */
[----:B------:R-:W-:Y:S01]  /*1120*/  DFMA R24, R12, R12, -R20 ;  /* 0x0000000c0c18722b */ /* 0x000fe20000000814 */
[----:B------:R-:W-:-:S07]  /*1130*/  UMOV UR7, 0x43300000 ;  /* 0x4330000000077882 */ /* 0x000fce0000000000 */
[C---:B------:R-:W-:Y:S02]  /*1140*/  DFMA R22, R12.reuse, R22, R24 ;  /* 0x000000160c16722b */ /* 0x040fe40000000018 */
[----:B------:R-:W-:-:S08]  /*1150*/  DMUL R24, R12, R20 ;  /* 0x000000140c187228 */ /* 0x000fd00000000000 */
[----:B------:R-:W-:-:S08]  /*1160*/  DFMA R26, R12, R20, -R24 ;  /* 0x000000140c1a722b */ /* 0x000fd00000000818 */
[----:B------:R-:W-:Y:S02]  /*1170*/  DFMA R26, R16, R20, R26 ;  /* 0x00000014101a722b */ /* 0x000fe4000000001a */
[----:B------:R-:W-:-:S06]  /*1180*/  DADD R20, R14, R18 ;  /* 0x000000000e147229 */ /* 0x000fcc0000000012 */
[----:B------:R-:W-:Y:S02]  /*1190*/  DFMA R22, R12, R22, R26 ;  /* 0x000000160c16722b */ /* 0x000fe4000000001a */
[----:B------:R-:W-:-:S08]  /*11a0*/  DADD R26, R14, -R20 ;  /* 0x000000000e1a7229 */ /* 0x000fd00000000814 */
[----:B------:R-:W-:Y:S02]  /*11b0*/  DADD R26, R18, R26 ;  /* 0x00000000121a7229 */ /* 0x000fe4000000001a */
[----:B------:R-:W-:-:S08]  /*11c0*/  DMUL R18, R20, R24 ;  /* 0x0000001814127228 */ /* 0x000fd00000000000 */
[----:B------:R-:W-:-:S08]  /*11d0*/  DFMA R14, R20, R24, -R18 ;  /* 0x00000018140e722b */ /* 0x000fd00000000812 */
[----:B------:R-:W-:-:S08]  /*11e0*/  DFMA R14, R20, R22, R14 ;  /* 0x00000016140e722b */ /* 0x000fd0000000000e */
[----:B------:R-:W-:-:S08]  /*11f0*/  DFMA R26, R26, R24, R14 ;  /* 0x000000181a1a722b */ /* 0x000fd0000000000e */
[----:B------:R-:W-:-:S08]  /*1200*/  DADD R20, R18, R26 ;  /* 0x0000000012147229 */ /* 0x000fd0000000001a */
[--C-:B------:R-:W-:Y:S02]  /*1210*/  DADD R14, R12, R20.reuse ;  /* 0x000000000c0e7229 */ /* 0x100fe40000000014 */
[----:B------:R-:W-:-:S06]  /*1220*/  DADD R18, R18, -R20 ;  /* 0x0000000012127229 */ /* 0x000fcc0000000814 */
[----:B------:R-:W-:Y:S02]  /*1230*/  DADD R12, R12, -R14 ;  /* 0x000000000c0c7229 */ /* 0x000fe4000000080e */
[----:B------:R-:W-:-:S06]  /*1240*/  DADD R18, R26, R18 ;  /* 0x000000001a127229 */ /* 0x000fcc0000000012 */
[----:B------:R-:W-:-:S08]  /*1250*/  DADD R12, R20, R12 ;  /* 0x00000000140c7229 */ /* 0x000fd0000000000c */
[----:B------:R-:W-:Y:S01]  /*1260*/  DADD R12, R18, R12 ;  /* 0x00000000120c7229 */ /* 0x000fe2000000000c */
[C---:B------:R-:W-:Y:S02]  /*1270*/  VIADD R18, R28.reuse, 0xfffffc01 ;  /* 0xfffffc011c127836 */ /* 0x040fe40000000000 */
[----:B------:R-:W-:-:S05]  /*1280*/  @P1 VIADD R18, R28, 0xfffffc02 ;  /* 0xfffffc021c121836 */ /* 0x000fca0000000000 */
[----:B------:R-:W-:Y:S01]  /*1290*/  DADD R20, R16, R12 ;  /* 0x0000000010147229 */ /* 0x000fe2000000000c */
[----:B------:R-:W-:Y:S01]  /*12a0*/  LOP3.LUT R16, R18, 0x80000000, RZ, 0x3c, !PT ;  /* 0x8000000012107812 */ /* 0x000fe200078e3cff */
[----:B------:R-:W-:-:S06]  /*12b0*/  IMAD.MOV.U32 R17, RZ, RZ, 0x43300000 ;  /* 0x43300000ff117424 */ /* 0x000fcc00078e00ff */
[----:B------:R-:W-:Y:S02]  /*12c0*/  DADD R18, R14, R20 ;  /* 0x000000000e127229 */ /* 0x000fe40000000014 */
[----:B------:R-:W-:Y:S01]  /*12d0*/  DADD R16, R16, -UR6 ;  /* 0x8000000610107e29 */ /* 0x000fe20008000000 */
[----:B------:R-:W-:Y:S01]  /*12e0*/  UMOV UR6, 0xfefa39ef ;  /* 0xfefa39ef00067882 */ /* 0x000fe20000000000 */
[----:B------:R-:W-:-:S04]  /*12f0*/  UMOV UR7, 0x3fe62e42 ;  /* 0x3fe62e4200077882 */ /* 0x000fc80000000000 */
[--C-:B------:R-:W-:Y:S02]  /*1300*/  DADD R14, R14, -R18.reuse ;  /* 0x000000000e0e7229 */ /* 0x100fe40000000812 */
[----:B------:R-:W-:-:S06]  /*1310*/  DFMA R12, R16, UR6, R18 ;  /* 0x00000006100c7c2b */ /* 0x000fcc0008000012 */
[----:B------:R-:W-:Y:S02]  /*1320*/  DADD R14, R20, R14 ;  /* 0x00000000140e7229 */ /* 0x000fe4000000000e */
[----:B------:R-:W-:-:S08]  /*1330*/  DFMA R22, R16, -UR6, R12 ;  /* 0x8000000610167c2b */ /* 0x000fd0000800000c */
[----:B------:R-:W-:-:S08]  /*1340*/  DADD R22, -R18, R22 ;  /* 0x0000000012167229 */ /* 0x000fd00000000116 */
[----:B------:R-:W-:-:S08]  /*1350*/  DADD R14, R14, -R22 ;  /* 0x000000000e0e7229 */ /* 0x000fd00000000816 */
[----:B------:R-:W-:-:S08]  /*1360*/  DFMA R14, R16, UR8, R14 ;  /* 0x00000008100e7c2b */ /* 0x000fd0000800000e */
[----:B------:R-:W-:-:S08]  /*1370*/  DADD R18, R12, R14 ;  /* 0x000000000c127229 */ /* 0x000fd0000000000e */
[----:B------:R-:W-:Y:S02]  /*1380*/  DADD R12, R12, -R18 ;  /* 0x000000000c0c7229 */ /* 0x000fe40000000812 */
[----:B------:R-:W-:-:S06]  /*1390*/  DMUL R16, R18, 2 ;  /* 0x4000000012107828 */ /* 0x000fcc0000000000 */
[----:B------:R-:W-:Y:S02]  /*13a0*/  DADD R12, R14, R12 ;  /* 0x000000000e0c7229 */ /* 0x000fe4000000000c */
[----:B------:R-:W-:-:S08]  /*13b0*/  DFMA R20, R18, 2, -R16 ;  /* 0x400000001214782b */ /* 0x000fd00000000810 */
[----:B------:R-:W-:Y:S01]  /*13c0*/  DFMA R20, R12, 2, R20 ;  /* 0x400000000c14782b */ /* 0x000fe20000000014 */
[----:B------:R-:W-:Y:S02]  /*13d0*/  IMAD.MOV.U32 R12, RZ, RZ, 0x652b82fe ;  /* 0x652b82feff0c7424 */ /* 0x000fe400078e00ff */
[----:B------:R-:W-:-:S05]  /*13e0*/  IMAD.MOV.U32 R13, RZ, RZ, 0x3ff71547 ;  /* 0x3ff71547ff0d7424 */ /* 0x000fca00078e00ff */
[----:B------:R-:W-:-:S08]  /*13f0*/  DADD R14, R16, R20 ;  /* 0x00000000100e7229 */ /* 0x000fd00000000014 */
[----:B------:R-:W-:Y:S02]  /*1400*/  DFMA R12, R14, R12, 6.75539944105574400000e+15 ;  /* 0x433800000e0c742b */ /* 0x000fe4000000000c */
[----:B------:R-:W-:Y:S01]  /*1410*/  FSETP.GEU.AND P0, PT, |R15|, 4.1917929649353027344, PT ;  /* 0x4086232b0f00780b */ /* 0x000fe20003f0e200 */
[----:B------:R-:W-:-:S05]  /*1420*/  DADD R16, R16, -R14 ;  /* 0x0000000010107229 */ /* 0x000fca000000080e */
[----:B------:R-:W-:-:S03]  /*1430*/  DADD R18, R12, -6.75539944105574400000e+15 ;  /* 0xc33800000c127429 */ /* 0x000fc60000000000 */
[----:B------:R-:W-:-:S05]  /*1440*/  DADD R20, R20, R16 ;  /* 0x0000000014147229 */ /* 0x000fca0000000010 */
[----:B------:R-:W-:Y:S01]  /*1450*/  DFMA R22, R18, -UR6, R14 ;  /* 0x8000000612167c2b */ /* 0x000fe2000800000e */
[----:B------:R-:W-:Y:S01]  /*1460*/  UMOV UR6, 0x3b39803f ;  /* 0x3b39803f00067882 */ /* 0x000fe20000000000 */
[----:B------:R-:W-:-:S06]  /*1470*/  UMOV UR7, 0x3c7abc9e ;  /* 0x3c7abc9e00077882 */ /* 0x000fcc0000000000 */
[----:B------:R-:W-:Y:S01]  /*1480*/  DFMA R18, R18, -UR6, R22 ;  /* 0x8000000612127c2b */ /* 0x000fe20008000016 */
[----:B------:R-:W-:Y:S01]  /*1490*/  UMOV UR6, 0x69ce2bdf ;  /* 0x69ce2bdf00067882 */ /* 0x000fe20000000000 */
[----:B------:R-:W-:Y:S01]  /*14a0*/  MOV R22, 0xfca213ea ;  /* 0xfca213ea00167802 */ /* 0x000fe20000000f00 */
[----:B------:R-:W-:Y:S01]  /*14b0*/  IMAD.MOV.U32 R23, RZ, RZ, 0x3e928af3 ;  /* 0x3e928af3ff177424 */ /* 0x000fe200078e00ff */
[----:B------:R-:W-:-:S05]  /*14c0*/  UMOV UR7, 0x3e5ade15 ;  /* 0x3e5ade1500077882 */ /* 0x000fca0000000000 */
        /* <DEDUP_REMOVED lines=24> */
[----:B------:R-:W-:-:S08]  /*1650*/  DFMA R22, R18, R22, UR6 ;  /* 0x0000000612167e2b */ /* 0x000fd00008000016 */
[----:B------:R-:W-:-:S08]  /*1660*/  DFMA R22, R18, R22, 1 ;  /* 0x3ff000001216742b */ /* 0x000fd00000000016 */
[----:B------:R-:W-:-:S10]  /*1670*/  DFMA R18, R18, R22, 1 ;  /* 0x3ff000001212742b */ /* 0x000fd40000000016 */
[----:B------:R-:W-:Y:S02]  /*1680*/  IMAD R17, R12, 0x100000, R19 ;  /* 0x001000000c117824 */ /* 0x000fe400078e0213 */
[----:B------:R-:W-:Y:S01]  /*1690*/  IMAD.MOV.U32 R16, RZ, RZ, R18 ;  /* 0x000000ffff107224 */ /* 0x000fe200078e0012 */
[----:B------:R-:W-:Y:S06]  /*16a0*/  @!P0 BRA `(.L_x_19) ;  /* 0x0000000000308947 */ /* 0x000fec0003800000 */
[----:B------:R-:W-:Y:S01]  /*16b0*/  FSETP.GEU.AND P1, PT, |R15|, 4.2275390625, PT ;  /* 0x408748000f00780b */ /* 0x000fe20003f2e200 */
[C---:B------:R-:W-:Y:S02]  /*16c0*/  DADD R16, R14.reuse, +INF ;  /* 0x7ff000000e107429 */ /* 0x040fe40000000000 */
[----:B------:R-:W-:-:S08]  /*16d0*/  DSETP.GEU.AND P0, PT, R14, RZ, PT ;  /* 0x000000ff0e00722a */ /* 0x000fd00003f0e000 */
[----:B------:R-:W-:Y:S02]  /*16e0*/  FSEL R16, R16, RZ, P0 ;  /* 0x000000ff10107208 */ /* 0x000fe40000000000 */
[----:B------:R-:W-:Y:S02]  /*16f0*/  @!P1 LEA.HI R13, R12, R12, RZ, 0x1 ;  /* 0x0000000c0c0d9211 */ /* 0x000fe400078f08ff */
[----:B------:R-:W-:Y:S02]  /*1700*/  FSEL R17, R17, RZ, P0 ;  /* 0x000000ff11117208 */ /* 0x000fe40000000000 */
[----:B------:R-:W-:-:S05]  /*1710*/  @!P1 SHF.R.S32.HI R13, RZ, 0x1, R13 ;  /* 0x00000001ff0d9819 */ /* 0x000fca000001140d */
[----:B------:R-:W-:Y:S02]  /*1720*/  @!P1 IMAD.IADD R12, R12, 0x1, -R13 ;  /* 0x000000010c0c9824 */ /* 0x000fe400078e0a0d */
[----:B------:R-:W-:-:S03]  /*1730*/  @!P1 IMAD R19, R13, 0x100000, R19 ;  /* 0x001000000d139824 */ /* 0x000fc600078e0213 */
[----:B------:R-:W-:Y:S01]  /*1740*/  @!P1 LEA R13, R12, 0x3ff00000, 0x14 ;  /* 0x3ff000000c0d9811 */ /* 0x000fe200078ea0ff */
[----:B------:R-:W-:-:S06]  /*1750*/  @!P1 IMAD.MOV.U32 R12, RZ, RZ, RZ ;  /* 0x000000ffff0c9224 */ /* 0x000fcc00078e00ff */
[----:B------:R-:W-:-:S11]  /*1760*/  @!P1 DMUL R16, R18, R12 ;  /* 0x0000000c12109228 */ /* 0x000fd60000000000 */
.L_x_19:
[----:B------:R-:W-:Y:S01]  /*1770*/  DFMA R20, R20, R16, R16 ;  /* 0x000000101414722b */ /* 0x000fe20000000010 */
[----:B------:R-:W-:Y:S01]  /*1780*/  IMAD.MOV.U32 R12, RZ, RZ, R0 ;  /* 0x000000ffff0c7224 */ /* 0x000fe200078e0000 */
[----:B------:R-:W-:Y:S01]  /*1790*/  DSETP.NEU.AND P0, PT, |R16|, +INF , PT ;  /* 0x7ff000001000742a */ /* 0x000fe20003f0d200 */
[----:B------:R-:W-:-:S07]  /*17a0*/  IMAD.MOV.U32 R13, RZ, RZ, 0x0 ;  /* 0x00000000ff0d7424 */ /* 0x000fce00078e00ff */
[----:B------:R-:W-:Y:S02]  /*17b0*/  FSEL R16, R16, R20, !P0 ;  /* 0x0000001410107208 */ /* 0x000fe40004000000 */
[----:B------:R-:W-:Y:S01]  /*17c0*/  FSEL R17, R17, R21, !P0 ;  /* 0x0000001511117208 */ /* 0x000fe20004000000 */
[----:B------:R-:W-:Y:S06]  /*17d0*/  RET.REL.NODEC R12 `(_Z4cCalPA128_dS0_) ;  /* 0xffffffe80c087950 */ /* 0x000fec0003c3ffff */
.L_x_20:
        /* <DEDUP_REMOVED lines=10> */
.L_x_23:


//--------------------- .nv.shared.reserved.0     --------------------------
	.section	.nv.shared.reserved.0,"aw",@nobits
	.weak		__nv_reservedSMEM_offset_0_alias
	.size		__nv_reservedSMEM_offset_0_alias, 0, 64
	.other		__nv_reservedSMEM_offset_0_alias,@"STO_CUDA_RESERVED_SHARED STV_DEFAULT"
__nv_reservedSMEM_offset_0_alias:
	.zero		0
	.zero		64


//--------------------- .nv.constant0._Z4fCalPA128_dS0_ --------------------------
	.section	.nv.constant0._Z4fCalPA128_dS0_,"a",@progbits
	.sectionflags	@""
	.align	4
.nv.constant0._Z4fCalPA128_dS0_:
	.zero		912


//--------------------- .nv.constant0._Z4cCalPA128_dS0_ --------------------------
	.section	.nv.constant0._Z4cCalPA128_dS0_,"a",@progbits
	.sectionflags	@""
	.align	4
.nv.constant0._Z4cCalPA128_dS0_:
	.zero		912


//--------------------- SYMBOLS --------------------------

	.type		.nv.reservedSmem.offset0,@object
	.size		.nv.reservedSmem.offset0,0x4
